// auto-generated by cutlass_sweep.gemm — config: {"arch": "sm_100", "cluster_m": 2, "cluster_n": 1, "dtype": "tf32", "dtype_b": "tf32", "layout": "nt", "stages": 0, "tile_k": 64, "tile_m": 128, "tile_n": 256}
#include "cutlass/cutlass.h"
#include "cutlass/gemm/collective/collective_builder.hpp"
#include "cutlass/gemm/device/gemm_universal_adapter.h"
#include "cutlass/gemm/kernel/gemm_universal.hpp"
#include "cutlass/epilogue/collective/collective_builder.hpp"

using ElemA = cutlass::tfloat32_t;
using ElemB = cutlass::tfloat32_t;
using ElemCD = cutlass::tfloat32_t;
using Acc  = float;
using TileShape    = cute::Shape<cute::_128, cute::_256, cute::_64>;
using ClusterShape = cute::Shape<cute::_2, cute::_1, cute::_1>;

using CollectiveEpilogue = typename cutlass::epilogue::collective::CollectiveBuilder<
    cutlass::arch::Sm100, cutlass::arch::OpClassTensorOp,
    TileShape, ClusterShape,
    cutlass::epilogue::collective::EpilogueTileAuto,
    Acc, Acc,
    ElemCD, cutlass::layout::RowMajor, 128 / cutlass::sizeof_bits<ElemCD>::value,
    ElemCD, cutlass::layout::RowMajor, 128 / cutlass::sizeof_bits<ElemCD>::value,
    cutlass::epilogue::collective::EpilogueScheduleAuto
  >::CollectiveOp;

using CollectiveMainloop = typename cutlass::gemm::collective::CollectiveBuilder<
    cutlass::arch::Sm100, cutlass::arch::OpClassTensorOp,
    ElemA, cutlass::layout::RowMajor, 128 / cutlass::sizeof_bits<ElemA>::value,
    ElemB, cutlass::layout::ColumnMajor, 128 / cutlass::sizeof_bits<ElemB>::value,
    Acc,
    TileShape, ClusterShape,
    cutlass::gemm::collective::StageCountAutoCarveout<static_cast<int>(sizeof(typename CollectiveEpilogue::SharedStorage))>,
    cutlass::gemm::collective::KernelScheduleAuto
  >::CollectiveOp;

using GemmKernel = cutlass::gemm::kernel::GemmUniversal<
    cute::Shape<int,int,int,int>,
    CollectiveMainloop,
    CollectiveEpilogue
>;
using Gemm = cutlass::gemm::device::GemmUniversalAdapter<GemmKernel>;

// Force the device kernel symbol into the cubin without needing a host main.
auto* _anchor = &cutlass::device_kernel<GemmKernel>;


// ===== COMPILED SASS (sm_100a) =====

	.target	sm_100a

	.elftype	@"ET_EXEC"


//--------------------- .note.nv.tkinfo           --------------------------
	.section	.note.nv.tkinfo,"",@"SHT_NOTE"
	.sectionflags	@"SHF_NOTE_NV_TKINFO"
	.tkinfo
        /*0018*/ 	.word	0x00000002
        /*0030*/ 	.string	""
        /*0030*/ 	.string	"ptxas"
        /*0030*/ 	.string	"Cuda compilation tools, release 13.0, V13.0.88"
        /*0030*/ 	.string	"Build cuda_13.0.r13.0/compiler.36424714_0"
        /*0030*/ 	.string	"-arch sm_100a -m 64 "



//--------------------- .note.nv.cuinfo           --------------------------
	.section	.note.nv.cuinfo,"",@"SHT_NOTE"
	.sectionflags	@"SHF_NOTE_NV_CUINFO"
        /*0018*/ 	.short	0x0002
        /*001a*/ 	.short	0x0064
        /*001c*/ 	.short	0x0082
	.zero		2


//--------------------- .nv.info                  --------------------------
	.section	.nv.info,"",@"SHT_CUDA_INFO"
	.align	4


	//----- nvinfo : EIATTR_REGCOUNT
	.align		4
        /*0000*/ 	.byte	0x04, 0x2f
        /*0002*/ 	.short	(.L_19 - .L_18)
	.align		4
.L_18:
        /*0004*/ 	.word	index@(_ZN7cutlass13device_kernelINS_4gemm6kernel13GemmUniversalIN4cute5tupleIJiiiiEEENS1_10collective13CollectiveMmaINS1_35MainloopSm100TmaUmmaWarpSpecializedILi4ELi2ELi4ENS5_IJNS4_1CILi2EEENSA_ILi1EEESC_EEEEENS5_IJNSA_ILi128EEENSA_ILi256EEENSA_ILi64EEEEEENS_10tfloat32_tENS5_IJlSC_lEEESJ_SK_NS4_8TiledMMAINS4_8MMA_AtomIJNS4_23SM100_MMA_TF32_2x1SM_SSISJ_SJ_fLi128ELi256ELNS4_4UMMA5MajorE0ELSP_0ELNSO_7ScaleInE0ELSQ_0EEEEEENS4_6LayoutINS5_IJSC_SC_SC_EEENS5_IJNSA_ILi0EEESV_SV_EEEEENS5_IJNS4_10UnderscoreESY_SY_EEEEENS4_18SM100_TMA_2SM_LOADENS4_14ComposedLayoutINS4_7SwizzleILi3ELi4ELi3EEENS4_18smem_ptr_flag_bitsILi32EEENST_INS5_IJNSA_ILi8EEENSA_ILi32EEEEEENS5_IJS18_SC_EEEEEEEvNS4_8identityES11_S1C_vS1D_EENS_8epilogue10collective18CollectiveEpilogueINS1F_23Sm100TmaWarpSpecializedILi4ELi2ELi16ELb1ELb0EEEJNS5_IJSH_SG_SH_EEENS5_IJNST_ISH_SC_EENST_INS5_IJNSA_ILi16EEESB_EEENS5_IJSC_SF_EEEEEEEESJ_SK_SJ_SK_NS1F_6fusion15FusionCallbacksIS1J_NS1R_17LinearCombinationISJ_fSJ_fLNS_15FloatRoundStyleE2EEES1K_S1Q_JEEENS4_5SM1004TMEM4LOAD26SM100_TMEM_LOAD_32dp32b16xENS4_13SM90_TMA_LOADENS12_INS13_ILi2ELi4ELi3EEES16_NST_INS5_IJS17_S1M_EEENS5_IJS1M_SC_EEEEEEENS4_39AutoVectorizingCopyWithAssumedAlignmentILi128EEENS4_14SM90_TMA_STOREES26_S28_S28_EEEvvEEEEvNT_6ParamsE)
        /*0008*/ 	.word	0x00000060


	//----- nvinfo : EIATTR_FRAME_SIZE
	.align		4
.L_19:
        /*000c*/ 	.byte	0x04, 0x11
        /*000e*/ 	.short	(.L_21 - .L_20)
	.align		4
.L_20:
        /*0010*/ 	.word	index@($__internal_2_$__cuda_sm10x_tcgen05_guardrail_trap_unallocated_columns_being_dealloced)
        /*0014*/ 	.word	0x00000000


	//----- nvinfo : EIATTR_FRAME_SIZE
	.align		4
.L_21:
        /*0018*/ 	.byte	0x04, 0x11
        /*001a*/ 	.short	(.L_23 - .L_22)
	.align		4
.L_22:
        /*001c*/ 	.word	index@($__internal_1_$__cuda_sm10x_tcgen05_guardrail_trap_phase_invalid_during_alloc)
        /*0020*/ 	.word	0x00000000


	//----- nvinfo : EIATTR_FRAME_SIZE
	.align		4
.L_23:
        /*0024*/ 	.byte	0x04, 0x11
        /*0026*/ 	.short	(.L_25 - .L_24)
	.align		4
.L_24:
        /*0028*/ 	.word	index@($__internal_0_$__cuda_sm10x_tcgen05_guardrail_trap_col_being_dealloced_not_returned_by_alloc)
        /*002c*/ 	.word	0x00000000


	//----- nvinfo : EIATTR_FRAME_SIZE
	.align		4
.L_25:
        /*0030*/ 	.byte	0x04, 0x11
        /*0032*/ 	.short	(.L_27 - .L_26)
	.align		4
.L_26:
        /*0034*/ 	.word	index@(_ZN7cutlass13device_kernelINS_4gemm6kernel13GemmUniversalIN4cute5tupleIJiiiiEEENS1_10collective13CollectiveMmaINS1_35MainloopSm100TmaUmmaWarpSpecializedILi4ELi2ELi4ENS5_IJNS4_1CILi2EEENSA_ILi1EEESC_EEEEENS5_IJNSA_ILi128EEENSA_ILi256EEENSA_ILi64EEEEEENS_10tfloat32_tENS5_IJlSC_lEEESJ_SK_NS4_8TiledMMAINS4_8MMA_AtomIJNS4_23SM100_MMA_TF32_2x1SM_SSISJ_SJ_fLi128ELi256ELNS4_4UMMA5MajorE0ELSP_0ELNSO_7ScaleInE0ELSQ_0EEEEEENS4_6LayoutINS5_IJSC_SC_SC_EEENS5_IJNSA_ILi0EEESV_SV_EEEEENS5_IJNS4_10UnderscoreESY_SY_EEEEENS4_18SM100_TMA_2SM_LOADENS4_14ComposedLayoutINS4_7SwizzleILi3ELi4ELi3EEENS4_18smem_ptr_flag_bitsILi32EEENST_INS5_IJNSA_ILi8EEENSA_ILi32EEEEEENS5_IJS18_SC_EEEEEEEvNS4_8identityES11_S1C_vS1D_EENS_8epilogue10collective18CollectiveEpilogueINS1F_23Sm100TmaWarpSpecializedILi4ELi2ELi16ELb1ELb0EEEJNS5_IJSH_SG_SH_EEENS5_IJNST_ISH_SC_EENST_INS5_IJNSA_ILi16EEESB_EEENS5_IJSC_SF_EEEEEEEESJ_SK_SJ_SK_NS1F_6fusion15FusionCallbacksIS1J_NS1R_17LinearCombinationISJ_fSJ_fLNS_15FloatRoundStyleE2EEES1K_S1Q_JEEENS4_5SM1004TMEM4LOAD26SM100_TMEM_LOAD_32dp32b16xENS4_13SM90_TMA_LOADENS12_INS13_ILi2ELi4ELi3EEES16_NST_INS5_IJS17_S1M_EEENS5_IJS1M_SC_EEEEEEENS4_39AutoVectorizingCopyWithAssumedAlignmentILi128EEENS4_14SM90_TMA_STOREES26_S28_S28_EEEvvEEEEvNT_6ParamsE)
        /*0038*/ 	.word	0x00000000


	//----- nvinfo : EIATTR_MIN_STACK_SIZE
	.align		4
.L_27:
        /*003c*/ 	.byte	0x04, 0x12
        /*003e*/ 	.short	(.L_29 - .L_28)
	.align		4
.L_28:
        /*0040*/ 	.word	index@(_ZN7cutlass13device_kernelINS_4gemm6kernel13GemmUniversalIN4cute5tupleIJiiiiEEENS1_10collective13CollectiveMmaINS1_35MainloopSm100TmaUmmaWarpSpecializedILi4ELi2ELi4ENS5_IJNS4_1CILi2EEENSA_ILi1EEESC_EEEEENS5_IJNSA_ILi128EEENSA_ILi256EEENSA_ILi64EEEEEENS_10tfloat32_tENS5_IJlSC_lEEESJ_SK_NS4_8TiledMMAINS4_8MMA_AtomIJNS4_23SM100_MMA_TF32_2x1SM_SSISJ_SJ_fLi128ELi256ELNS4_4UMMA5MajorE0ELSP_0ELNSO_7ScaleInE0ELSQ_0EEEEEENS4_6LayoutINS5_IJSC_SC_SC_EEENS5_IJNSA_ILi0EEESV_SV_EEEEENS5_IJNS4_10UnderscoreESY_SY_EEEEENS4_18SM100_TMA_2SM_LOADENS4_14ComposedLayoutINS4_7SwizzleILi3ELi4ELi3EEENS4_18smem_ptr_flag_bitsILi32EEENST_INS5_IJNSA_ILi8EEENSA_ILi32EEEEEENS5_IJS18_SC_EEEEEEEvNS4_8identityES11_S1C_vS1D_EENS_8epilogue10collective18CollectiveEpilogueINS1F_23Sm100TmaWarpSpecializedILi4ELi2ELi16ELb1ELb0EEEJNS5_IJSH_SG_SH_EEENS5_IJNST_ISH_SC_EENST_INS5_IJNSA_ILi16EEESB_EEENS5_IJSC_SF_EEEEEEEESJ_SK_SJ_SK_NS1F_6fusion15FusionCallbacksIS1J_NS1R_17LinearCombinationISJ_fSJ_fLNS_15FloatRoundStyleE2EEES1K_S1Q_JEEENS4_5SM1004TMEM4LOAD26SM100_TMEM_LOAD_32dp32b16xENS4_13SM90_TMA_LOADENS12_INS13_ILi2ELi4ELi3EEES16_NST_INS5_IJS17_S1M_EEENS5_IJS1M_SC_EEEEEEENS4_39AutoVectorizingCopyWithAssumedAlignmentILi128EEENS4_14SM90_TMA_STOREES26_S28_S28_EEEvvEEEEvNT_6ParamsE)
        /*0044*/ 	.word	0x00000000
.L_29:


//--------------------- .nv.compat                --------------------------
	.section	.nv.compat,"",@"SHT_CUDA_COMPAT_INFO"
	.align	4
        /*0000*/ 	.byte	0x02, 0x09, 0x01, 0x00, 0x02, 0x02, 0x02, 0x00, 0x02, 0x05, 0x05, 0x00, 0x03, 0x07, 0x01, 0x01
        /*0010*/ 	.byte	0x02, 0x03, 0x01, 0x00, 0x02, 0x06, 0x01, 0x00, 0x04, 0x0b, 0x08, 0x00, 0x09, 0x00, 0x00, 0x00
        /*0020*/ 	.byte	0x00, 0x00, 0x00, 0x00


//--------------------- .nv.info._ZN7cutlass13device_kernelINS_4gemm6kernel13GemmUniversalIN4cute5tupleIJiiiiEEENS1_10collective13CollectiveMmaINS1_35MainloopSm100TmaUmmaWarpSpecializedILi4ELi2ELi4ENS5_IJNS4_1CILi2EEENSA_ILi1EEESC_EEEEENS5_IJNSA_ILi128EEENSA_ILi256EEENSA_ILi64EEEEEENS_10tfloat32_tENS5_IJlSC_lEEESJ_SK_NS4_8TiledMMAINS4_8MMA_AtomIJNS4_23SM100_MMA_TF32_2x1SM_SSISJ_SJ_fLi128ELi256ELNS4_4UMMA5MajorE0ELSP_0ELNSO_7ScaleInE0ELSQ_0EEEEEENS4_6LayoutINS5_IJSC_SC_SC_EEENS5_IJNSA_ILi0EEESV_SV_EEEEENS5_IJNS4_10UnderscoreESY_SY_EEEEENS4_18SM100_TMA_2SM_LOADENS4_14ComposedLayoutINS4_7SwizzleILi3ELi4ELi3EEENS4_18smem_ptr_flag_bitsILi32EEENST_INS5_IJNSA_ILi8EEENSA_ILi32EEEEEENS5_IJS18_SC_EEEEEEEvNS4_8identityES11_S1C_vS1D_EENS_8epilogue10collective18CollectiveEpilogueINS1F_23Sm100TmaWarpSpecializedILi4ELi2ELi16ELb1ELb0EEEJNS5_IJSH_SG_SH_EEENS5_IJNST_ISH_SC_EENST_INS5_IJNSA_ILi16EEESB_EEENS5_IJSC_SF_EEEEEEEESJ_SK_SJ_SK_NS1F_6fusion15FusionCallbacksIS1J_NS1R_17LinearCombinationISJ_fSJ_fLNS_15FloatRoundStyleE2EEES1K_S1Q_JEEENS4_5SM1004TMEM4LOAD26SM100_TMEM_LOAD_32dp32b16xENS4_13SM90_TMA_LOADENS12_INS13_ILi2ELi4ELi3EEES16_NST_INS5_IJS17_S1M_EEENS5_IJS1M_SC_EEEEEEENS4_39AutoVectorizingCopyWithAssumedAlignmentILi128EEENS4_14SM90_TMA_STOREES26_S28_S28_EEEvvEEEEvNT_6ParamsE --------------------------
	.section	.nv.info._ZN7cutlass13device_kernelINS_4gemm6kernel13GemmUniversalIN4cute5tupleIJiiiiEEENS1_10collective13CollectiveMmaINS1_35MainloopSm100TmaUmmaWarpSpecializedILi4ELi2ELi4ENS5_IJNS4_1CILi2EEENSA_ILi1EEESC_EEEEENS5_IJNSA_ILi128EEENSA_ILi256EEENSA_ILi64EEEEEENS_10tfloat32_tENS5_IJlSC_lEEESJ_SK_NS4_8TiledMMAINS4_8MMA_AtomIJNS4_23SM100_MMA_TF32_2x1SM_SSISJ_SJ_fLi128ELi256ELNS4_4UMMA5MajorE0ELSP_0ELNSO_7ScaleInE0ELSQ_0EEEEEENS4_6LayoutINS5_IJSC_SC_SC_EEENS5_IJNSA_ILi0EEESV_SV_EEEEENS5_IJNS4_10UnderscoreESY_SY_EEEEENS4_18SM100_TMA_2SM_LOADENS4_14ComposedLayoutINS4_7SwizzleILi3ELi4ELi3EEENS4_18smem_ptr_flag_bitsILi32EEENST_INS5_IJNSA_ILi8EEENSA_ILi32EEEEEENS5_IJS18_SC_EEEEEEEvNS4_8identityES11_S1C_vS1D_EENS_8epilogue10collective18CollectiveEpilogueINS1F_23Sm100TmaWarpSpecializedILi4ELi2ELi16ELb1ELb0EEEJNS5_IJSH_SG_SH_EEENS5_IJNST_ISH_SC_EENST_INS5_IJNSA_ILi16EEESB_EEENS5_IJSC_SF_EEEEEEEESJ_SK_SJ_SK_NS1F_6fusion15FusionCallbacksIS1J_NS1R_17LinearCombinationISJ_fSJ_fLNS_15FloatRoundStyleE2EEES1K_S1Q_JEEENS4_5SM1004TMEM4LOAD26SM100_TMEM_LOAD_32dp32b16xENS4_13SM90_TMA_LOADENS12_INS13_ILi2ELi4ELi3EEES16_NST_INS5_IJS17_S1M_EEENS5_IJS1M_SC_EEEEEEENS4_39AutoVectorizingCopyWithAssumedAlignmentILi128EEENS4_14SM90_TMA_STOREES26_S28_S28_EEEvvEEEEvNT_6ParamsE,"",@"SHT_CUDA_INFO"
	.sectionflags	@""
	.align	4


	//----- nvinfo : EIATTR_CUDA_API_VERSION
	.align		4
        /*0000*/ 	.byte	0x04, 0x37
        /*0002*/ 	.short	(.L_31 - .L_30)
.L_30:
        /*0004*/ 	.word	0x00000082


	//----- nvinfo : EIATTR_KPARAM_INFO
	.align		4
.L_31:
        /*0008*/ 	.byte	0x04, 0x17
        /*000a*/ 	.short	(.L_33 - .L_32)
.L_32:
        /*000c*/ 	.word	0x00000000
        /*0010*/ 	.short	0x0000
        /*0012*/ 	.short	0x0000
        /*0014*/ 	.byte	0x00, 0xf0, 0x01, 0x20


	//----- nvinfo : EIATTR_AT_ENTRY_FRAGMENTS
	.align		4
.L_33:
        /*0018*/ 	.byte	0x04, 0x4f
        /*001a*/ 	.short	(.L_35 - .L_34)


	//   ....[0]....
.L_34:
        /*001c*/ 	.word	0x00000007


	//----- nvinfo : EIATTR_RESERVED_SMEM_USED
	.align		4
.L_35:
        /*0020*/ 	.byte	0x01, 0x41
	.zero		2


	//----- nvinfo : EIATTR_SPARSE_MMA_MASK
	.align		4
        /*0024*/ 	.byte	0x03, 0x50
        /*0026*/ 	.short	0x0000


	//----- nvinfo : EIATTR_TCGEN05_2CTA_USED
	.align		4
        /*0028*/ 	.byte	0x01, 0x52
	.zero		2


	//----- nvinfo : EIATTR_MAXREG_COUNT
	.align		4
        /*002c*/ 	.byte	0x03, 0x1b
        /*002e*/ 	.short	0x00ff


	//----- nvinfo : EIATTR_NUM_BARRIERS
	.align		4
        /*0030*/ 	.byte	0x02, 0x4c
        /*0032*/ 	.byte	0x07
	.zero		1


	//----- nvinfo : EIATTR_EXTERNS
	.align		4
        /*0034*/ 	.byte	0x04, 0x0f
        /*0036*/ 	.short	(.L_37 - .L_36)


	//   ....[0]....
	.align		4
.L_36:
        /*0038*/ 	.word	index@(__assertfail)


	//----- nvinfo : EIATTR_MERCURY_ISA_VERSION
	.align		4
.L_37:
        /*003c*/ 	.byte	0x03, 0x5f
        /*003e*/ 	.short	0x0101


	//----- nvinfo : EIATTR_INT_WARP_WIDE_INSTR_OFFSETS
	.align		4
        /*0040*/ 	.byte	0x04, 0x31
        /*0042*/ 	.short	(.L_39 - .L_38)


	//   ....[0]....
.L_38:
        /*0044*/ 	.word	0x00000d10


	//   ....[1]....
        /*0048*/ 	.word	0x00000db0


	//   ....[2]....
        /*004c*/ 	.word	0x00002280


	//   ....[3]....
        /*0050*/ 	.word	0x00004320


	//   ....[4]....
        /*0054*/ 	.word	0x00004340


	//   ....[5]....
        /*0058*/ 	.word	0x00004370


	//   ....[6]....
        /*005c*/ 	.word	0x00004ca0


	//   ....[7]....
        /*0060*/ 	.word	0x00004cc0


	//   ....[8]....
        /*0064*/ 	.word	0x00004db0


	//   ....[9]....
        /*0068*/ 	.word	0x00004e70


	//   ....[10]....
        /*006c*/ 	.word	0x00004e90


	//   ....[11]....
        /*0070*/ 	.word	0x00004f80


	//   ....[12]....
        /*0074*/ 	.word	0x00005050


	//   ....[13]....
        /*0078*/ 	.word	0x00005070


	//   ....[14]....
        /*007c*/ 	.word	0x00005150


	//   ....[15]....
        /*0080*/ 	.word	0x00005220


	//   ....[16]....
        /*0084*/ 	.word	0x00005240


	//   ....[17]....
        /*0088*/ 	.word	0x00005330


	//   ....[18]....
        /*008c*/ 	.word	0x00005410


	//   ....[19]....
        /*0090*/ 	.word	0x00005430


	//   ....[20]....
        /*0094*/ 	.word	0x00005520


	//   ....[21]....
        /*0098*/ 	.word	0x000055f0


	//   ....[22]....
        /*009c*/ 	.word	0x00005610


	//   ....[23]....
        /*00a0*/ 	.word	0x00005710


	//   ....[24]....
        /*00a4*/ 	.word	0x000057e0


	//   ....[25]....
        /*00a8*/ 	.word	0x00005800


	//   ....[26]....
        /*00ac*/ 	.word	0x00005940


	//   ....[27]....
        /*00b0*/ 	.word	0x00005ab0


	//   ....[28]....
        /*00b4*/ 	.word	0x00005ac0


	//   ....[29]....
        /*00b8*/ 	.word	0x00005c50


	//----- nvinfo : EIATTR_COOP_GROUP_MASK_REGIDS
	.align		4
.L_39:
        /*00bc*/ 	.byte	0x04, 0x29
        /*00be*/ 	.short	(.L_41 - .L_40)


	//   ....[0]....
.L_40:
        /*00c0*/ 	.word	0xffffffff


	//   ....[1]....
        /*00c4*/ 	.word	0xffffffff


	//   ....[2]....
        /*00c8*/ 	.word	0xffffffff


	//   ....[3]....
        /*00cc*/ 	.word	0xffffffff


	//   ....[4]....
        /*00d0*/ 	.word	0xffffffff


	//   ....[5]....
        /*00d4*/ 	.word	0xffffffff


	//   ....[6]....
        /*00d8*/ 	.word	0xffffffff


	//   ....[7]....
        /*00dc*/ 	.word	0xffffffff


	//   ....[8]....
        /*00e0*/ 	.word	0xffffffff


	//   ....[9]....
        /*00e4*/ 	.word	0xffffffff


	//   ....[10]....
        /*00e8*/ 	.word	0xffffffff


	//   ....[11]....
        /*00ec*/ 	.word	0xffffffff


	//   ....[12]....
        /*00f0*/ 	.word	0xffffffff


	//   ....[13]....
        /*00f4*/ 	.word	0xffffffff


	//----- nvinfo : EIATTR_COOP_GROUP_INSTR_OFFSETS
	.align		4
.L_41:
        /*00f8*/ 	.byte	0x04, 0x28
        /*00fa*/ 	.short	(.L_43 - .L_42)


	//   ....[0]....
.L_42:
        /*00fc*/ 	.word	0x000000c0


	//   ....[1]....
        /*0100*/ 	.word	0x00000500


	//   ....[2]....
        /*0104*/ 	.word	0x00000680


	//   ....[3]....
        /*0108*/ 	.word	0x00000810


	//   ....[4]....
        /*010c*/ 	.word	0x00000900


	//   ....[5]....
        /*0110*/ 	.word	0x00000a60


	//   ....[6]....
        /*0114*/ 	.word	0x00000bf0


	//   ....[7]....
        /*0118*/ 	.word	0x00000e30


	//   ....[8]....
        /*011c*/ 	.word	0x00002160


	//   ....[9]....
        /*0120*/ 	.word	0x00002f40


	//   ....[10]....
        /*0124*/ 	.word	0x00003410


	//   ....[11]....
        /*0128*/ 	.word	0x00003440


	//   ....[12]....
        /*012c*/ 	.word	0x00004220


	//   ....[13]....
        /*0130*/ 	.word	0x00004430


	//----- nvinfo : EIATTR_VRC_CTA_INIT_COUNT
	.align		4
.L_43:
        /*0134*/ 	.byte	0x02, 0x4a
        /*0136*/ 	.byte	0x80
	.zero		1


	//----- nvinfo : EIATTR_SYSCALL_OFFSETS
	.align		4
        /*0138*/ 	.byte	0x04, 0x46
        /*013a*/ 	.short	(.L_45 - .L_44)


	//   ....[0]....
.L_44:
        /*013c*/ 	.word	0x00006730


	//   ....[1]....
        /*0140*/ 	.word	0x00006820


	//   ....[2]....
        /*0144*/ 	.word	0x00006f80


	//   ....[3]....
        /*0148*/ 	.word	0x00007940


	//   ....[4]....
        /*014c*/ 	.word	0x000082e0


	//   ....[5]....
        /*0150*/ 	.word	0x00008cd0


	//   ....[6]....
        /*0154*/ 	.word	0x000096c0


	//   ....[7]....
        /*0158*/ 	.word	0x0000a0d0


	//   ....[8]....
        /*015c*/ 	.word	0x0000aac0


	//   ....[9]....
        /*0160*/ 	.word	0x0000b460


	//----- nvinfo : EIATTR_MBARRIER_INSTR_OFFSETS
	.align		4
.L_45:
        /*0164*/ 	.byte	0x04, 0x39
        /*0166*/ 	.short	(.L_47 - .L_46)


	//   ....[0]....
.L_46:
        /*0168*/ 	.word	0x000005f0
        /*016c*/ 	.word	0x000000ff
        /*0170*/ 	.word	0x00000000
        /*0174*/ 	.short	0x0100
        /*0176*/ 	.byte	0x08
	.zero		1


	//   ....[1]....
        /*0178*/ 	.word	0x00000600
        /*017c*/ 	.word	0x000000ff
        /*0180*/ 	.word	0x00000020
        /*0184*/ 	.short	0x0100
        /*0186*/ 	.byte	0x08
	.zero		1


	//   ....[2]....
        /*0188*/ 	.word	0x00000610
        /*018c*/ 	.word	0x000000ff
        /*0190*/ 	.word	0x00000008
        /*0194*/ 	.short	0x0100
        /*0196*/ 	.byte	0x08
	.zero		1


	//   ....[3]....
        /*0198*/ 	.word	0x00000620
        /*019c*/ 	.word	0x000000ff
        /*01a0*/ 	.word	0x00000028
        /*01a4*/ 	.short	0x0100
        /*01a6*/ 	.byte	0x08
	.zero		1


	//   ....[4]....
        /*01a8*/ 	.word	0x00000630
        /*01ac*/ 	.word	0x000000ff
        /*01b0*/ 	.word	0x00000010
        /*01b4*/ 	.short	0x0100
        /*01b6*/ 	.byte	0x08
	.zero		1


	//   ....[5]....
        /*01b8*/ 	.word	0x00000640
        /*01bc*/ 	.word	0x000000ff
        /*01c0*/ 	.word	0x00000030
        /*01c4*/ 	.short	0x0100
        /*01c6*/ 	.byte	0x08
	.zero		1


	//   ....[6]....
        /*01c8*/ 	.word	0x00000650
        /*01cc*/ 	.word	0x000000ff
        /*01d0*/ 	.word	0x00000018
        /*01d4*/ 	.short	0x0100
        /*01d6*/ 	.byte	0x08
	.zero		1


	//   ....[7]....
        /*01d8*/ 	.word	0x00000660
        /*01dc*/ 	.word	0x000000ff
        /*01e0*/ 	.word	0x00000038
        /*01e4*/ 	.short	0x0100
        /*01e6*/ 	.byte	0x08
	.zero		1


	//   ....[8]....
        /*01e8*/ 	.word	0x00000780
        /*01ec*/ 	.word	0x000000ff
        /*01f0*/ 	.word	0x00000040
        /*01f4*/ 	.short	0x0100
        /*01f6*/ 	.byte	0x09
	.zero		1


	//   ....[9]....
        /*01f8*/ 	.word	0x00000790
        /*01fc*/ 	.word	0x000000ff
        /*0200*/ 	.word	0x00000060
        /*0204*/ 	.short	0x0100
        /*0206*/ 	.byte	0x09
	.zero		1


	//   ....[10]....
        /*0208*/ 	.word	0x000007a0
        /*020c*/ 	.word	0x000000ff
        /*0210*/ 	.word	0x00000048
        /*0214*/ 	.short	0x0100
        /*0216*/ 	.byte	0x09
	.zero		1


	//   ....[11]....
        /*0218*/ 	.word	0x000007b0
        /*021c*/ 	.word	0x000000ff
        /*0220*/ 	.word	0x00000068
        /*0224*/ 	.short	0x0100
        /*0226*/ 	.byte	0x09
	.zero		1


	//   ....[12]....
        /*0228*/ 	.word	0x000007c0
        /*022c*/ 	.word	0x000000ff
        /*0230*/ 	.word	0x00000050
        /*0234*/ 	.short	0x0100
        /*0236*/ 	.byte	0x09
	.zero		1


	//   ....[13]....
        /*0238*/ 	.word	0x000007d0
        /*023c*/ 	.word	0x000000ff
        /*0240*/ 	.word	0x00000070
        /*0244*/ 	.short	0x0100
        /*0246*/ 	.byte	0x09
	.zero		1


	//   ....[14]....
        /*0248*/ 	.word	0x000007e0
        /*024c*/ 	.word	0x000000ff
        /*0250*/ 	.word	0x00000058
        /*0254*/ 	.short	0x0100
        /*0256*/ 	.byte	0x09
	.zero		1


	//   ....[15]....
        /*0258*/ 	.word	0x000007f0
        /*025c*/ 	.word	0x000000ff
        /*0260*/ 	.word	0x00000078
        /*0264*/ 	.short	0x0100
        /*0266*/ 	.byte	0x09
	.zero		1


	//   ....[16]....
        /*0268*/ 	.word	0x000008d0
        /*026c*/ 	.word	0x000000ff
        /*0270*/ 	.word	0x00000080
        /*0274*/ 	.short	0x0100
        /*0276*/ 	.byte	0x08
	.zero		1


	//   ....[17]....
        /*0278*/ 	.word	0x000008e0
        /*027c*/ 	.word	0x000000ff
        /*0280*/ 	.word	0x00000088
        /*0284*/ 	.short	0x0100
        /*0286*/ 	.byte	0x08
	.zero		1


	//   ....[18]....
        /*0288*/ 	.word	0x00000a10
        /*028c*/ 	.word	0x000000ff
        /*0290*/ 	.word	0x00000090
        /*0294*/ 	.short	0x0100
        /*0296*/ 	.byte	0x08
	.zero		1


	//   ....[19]....
        /*0298*/ 	.word	0x00000a20
        /*029c*/ 	.word	0x000000ff
        /*02a0*/ 	.word	0x000000a0
        /*02a4*/ 	.short	0x0100
        /*02a6*/ 	.byte	0x08
	.zero		1


	//   ....[20]....
        /*02a8*/ 	.word	0x00000a30
        /*02ac*/ 	.word	0x000000ff
        /*02b0*/ 	.word	0x00000098
        /*02b4*/ 	.short	0x0100
        /*02b6*/ 	.byte	0x08
	.zero		1


	//   ....[21]....
        /*02b8*/ 	.word	0x00000a40
        /*02bc*/ 	.word	0x000000ff
        /*02c0*/ 	.word	0x000000a8
        /*02c4*/ 	.short	0x0100
        /*02c6*/ 	.byte	0x08
	.zero		1


	//   ....[22]....
        /*02c8*/ 	.word	0x00000b60
        /*02cc*/ 	.word	0x000000ff
        /*02d0*/ 	.word	0x000000b0
        /*02d4*/ 	.short	0x0100
        /*02d6*/ 	.byte	0x09
	.zero		1


	//   ....[23]....
        /*02d8*/ 	.word	0x00000b70
        /*02dc*/ 	.word	0x000000ff
        /*02e0*/ 	.word	0x000000d0
        /*02e4*/ 	.short	0x0100
        /*02e6*/ 	.byte	0x09
	.zero		1


	//   ....[24]....
        /*02e8*/ 	.word	0x00000b80
        /*02ec*/ 	.word	0x000000ff
        /*02f0*/ 	.word	0x000000b8
        /*02f4*/ 	.short	0x0100
        /*02f6*/ 	.byte	0x09
	.zero		1


	//   ....[25]....
        /*02f8*/ 	.word	0x00000b90
        /*02fc*/ 	.word	0x000000ff
        /*0300*/ 	.word	0x000000d8
        /*0304*/ 	.short	0x0100
        /*0306*/ 	.byte	0x09
	.zero		1


	//   ....[26]....
        /*0308*/ 	.word	0x00000ba0
        /*030c*/ 	.word	0x000000ff
        /*0310*/ 	.word	0x000000c0
        /*0314*/ 	.short	0x0100
        /*0316*/ 	.byte	0x09
	.zero		1


	//   ....[27]....
        /*0318*/ 	.word	0x00000bb0
        /*031c*/ 	.word	0x000000ff
        /*0320*/ 	.word	0x000000e0
        /*0324*/ 	.short	0x0100
        /*0326*/ 	.byte	0x09
	.zero		1


	//   ....[28]....
        /*0328*/ 	.word	0x00000bc0
        /*032c*/ 	.word	0x000000ff
        /*0330*/ 	.word	0x000000c8
        /*0334*/ 	.short	0x0100
        /*0336*/ 	.byte	0x09
	.zero		1


	//   ....[29]....
        /*0338*/ 	.word	0x00000bd0
        /*033c*/ 	.word	0x000000ff
        /*0340*/ 	.word	0x000000e8
        /*0344*/ 	.short	0x0100
        /*0346*/ 	.byte	0x09
	.zero		1


	//   ....[30]....
        /*0348*/ 	.word	0x00000cc0
        /*034c*/ 	.word	0x000000ff
        /*0350*/ 	.word	0x000000f0
        /*0354*/ 	.short	0x0100
        /*0356*/ 	.byte	0x08
	.zero		1


	//   ....[31]....
        /*0358*/ 	.word	0x00000cd0
        /*035c*/ 	.word	0x000000ff
        /*0360*/ 	.word	0x00000100
        /*0364*/ 	.short	0x0100
        /*0366*/ 	.byte	0x08
	.zero		1


	//   ....[32]....
        /*0368*/ 	.word	0x00000ce0
        /*036c*/ 	.word	0x000000ff
        /*0370*/ 	.word	0x000000f8
        /*0374*/ 	.short	0x0100
        /*0376*/ 	.byte	0x08
	.zero		1


	//   ....[33]....
        /*0378*/ 	.word	0x00000cf0
        /*037c*/ 	.word	0x000000ff
        /*0380*/ 	.word	0x00000108
        /*0384*/ 	.short	0x0100
        /*0386*/ 	.byte	0x08
	.zero		1


	//   ....[34]....
        /*0388*/ 	.word	0x00000de0
        /*038c*/ 	.word	0x000000ff
        /*0390*/ 	.word	0x00000110
        /*0394*/ 	.short	0x0100
        /*0396*/ 	.byte	0x06
	.zero		1


	//   ....[35]....
        /*0398*/ 	.word	0x00001800
        /*039c*/ 	.word	0x00000003
        /*03a0*/ 	.word	0x00000100
        /*03a4*/ 	.short	0x010a
        /*03a6*/ 	.byte	0xff
	.zero		1


	//   ....[36]....
        /*03a8*/ 	.word	0x00001830
        /*03ac*/ 	.word	0x00000003
        /*03b0*/ 	.word	0x000000f0
        /*03b4*/ 	.short	0x0101
        /*03b6*/ 	.byte	0xff
	.zero		1


	//   ....[37]....
        /*03b8*/ 	.word	0x00001930
        /*03bc*/ 	.word	0x000000ff
        /*03c0*/ 	.word	0x00000020
        /*03c4*/ 	.short	0x010a
        /*03c6*/ 	.byte	0x08
	.zero		1


	//   ....[38]....
        /*03c8*/ 	.word	0x00001a00
        /*03cc*/ 	.word	0x000000ff
        /*03d0*/ 	.word	0x00000020
        /*03d4*/ 	.short	0x010a
        /*03d6*/ 	.byte	0x21
	.zero		1


	//   ....[39]....
        /*03d8*/ 	.word	0x00001bb0
        /*03dc*/ 	.word	0x000000ff
        /*03e0*/ 	.word	0x00000020
        /*03e4*/ 	.short	0x010a
        /*03e6*/ 	.byte	0x08
	.zero		1


	//   ....[40]....
        /*03e8*/ 	.word	0x00001d70
        /*03ec*/ 	.word	0x000000ff
        /*03f0*/ 	.word	0x00000088
        /*03f4*/ 	.short	0x0101
        /*03f6*/ 	.byte	0x07
	.zero		1


	//   ....[41]....
        /*03f8*/ 	.word	0x00001d90
        /*03fc*/ 	.word	0x000000ff
        /*0400*/ 	.word	0x00000020
        /*0404*/ 	.short	0x010a
        /*0406*/ 	.byte	0x08
	.zero		1


	//   ....[42]....
        /*0408*/ 	.word	0x00001e10
        /*040c*/ 	.word	0x000000ff
        /*0410*/ 	.word	0x00000020
        /*0414*/ 	.short	0x010a
        /*0416*/ 	.byte	0x21
	.zero		1


	//   ....[43]....
        /*0418*/ 	.word	0x00001fa0
        /*041c*/ 	.word	0x000000ff
        /*0420*/ 	.word	0x00000020
        /*0424*/ 	.short	0x010a
        /*0426*/ 	.byte	0x08
	.zero		1


	//   ....[44]....
        /*0428*/ 	.word	0x00002190
        /*042c*/ 	.word	0x00000002
        /*0430*/ 	.word	0x00000090
        /*0434*/ 	.short	0x010a
        /*0436*/ 	.byte	0xff
	.zero		1


	//   ....[45]....
        /*0438*/ 	.word	0x00002250
        /*043c*/ 	.word	0x00000002
        /*0440*/ 	.word	0x00000000
        /*0444*/ 	.short	0x0101
        /*0446*/ 	.byte	0xff
	.zero		1


	//   ....[46]....
        /*0448*/ 	.word	0x000027b0
        /*044c*/ 	.word	0x000000ff
        /*0450*/ 	.word	0x00000000
        /*0454*/ 	.short	0x010a
        /*0456*/ 	.byte	0x04
	.zero		1


	//   ....[47]....
        /*0458*/ 	.word	0x00002840
        /*045c*/ 	.word	0x000000ff
        /*0460*/ 	.word	0x00000000
        /*0464*/ 	.short	0x010a
        /*0466*/ 	.byte	0x04
	.zero		1


	//   ....[48]....
        /*0468*/ 	.word	0x000028d0
        /*046c*/ 	.word	0x000000ff
        /*0470*/ 	.word	0x00000000
        /*0474*/ 	.short	0x010a
        /*0476*/ 	.byte	0x04
	.zero		1


	//   ....[49]....
        /*0478*/ 	.word	0x00002970
        /*047c*/ 	.word	0x00000000
        /*0480*/ 	.word	0x00000000
        /*0484*/ 	.short	0x010a
        /*0486*/ 	.byte	0xff
	.zero		1


	//   ....[50]....
        /*0488*/ 	.word	0x00002aa0
        /*048c*/ 	.word	0x00000000
        /*0490*/ 	.word	0x000000f0
        /*0494*/ 	.short	0x010a
        /*0496*/ 	.byte	0xff
	.zero		1


	//   ....[51]....
        /*0498*/ 	.word	0x00002b10
        /*049c*/ 	.word	0x00000004
        /*04a0*/ 	.word	0x00000000
        /*04a4*/ 	.short	0x0101
        /*04a6*/ 	.byte	0xff
	.zero		1


	//   ....[52]....
        /*04a8*/ 	.word	0x00002b30
        /*04ac*/ 	.word	0x000000ff
        /*04b0*/ 	.word	0x000000a0
        /*04b4*/ 	.short	0x010a
        /*04b6*/ 	.byte	0x05
	.zero		1


	//   ....[53]....
        /*04b8*/ 	.word	0x00002c50
        /*04bc*/ 	.word	0x00000000
        /*04c0*/ 	.word	0x00000090
        /*04c4*/ 	.short	0x010a
        /*04c6*/ 	.byte	0xff
	.zero		1


	//   ....[54]....
        /*04c8*/ 	.word	0x00002d50
        /*04cc*/ 	.word	0x00000000
        /*04d0*/ 	.word	0x00000000
        /*04d4*/ 	.short	0x0101
        /*04d6*/ 	.byte	0xff
	.zero		1


	//   ....[55]....
        /*04d8*/ 	.word	0x00002de0
        /*04dc*/ 	.word	0x000000ff
        /*04e0*/ 	.word	0x000000a0
        /*04e4*/ 	.short	0x0106
        /*04e6*/ 	.byte	0x05
	.zero		1


	//   ....[56]....
        /*04e8*/ 	.word	0x00002e00
        /*04ec*/ 	.word	0x000000ff
        /*04f0*/ 	.word	0x000000a0
        /*04f4*/ 	.short	0x010a
        /*04f6*/ 	.byte	0x05
	.zero		1


	//   ....[57]....
        /*04f8*/ 	.word	0x00002e90
        /*04fc*/ 	.word	0x000000ff
        /*0500*/ 	.word	0x000000a0
        /*0504*/ 	.short	0x0106
        /*0506*/ 	.byte	0x04
	.zero		1


	//   ....[58]....
        /*0508*/ 	.word	0x00002ed0
        /*050c*/ 	.word	0x00000000
        /*0510*/ 	.word	0x000000a0
        /*0514*/ 	.short	0x010a
        /*0516*/ 	.byte	0xff
	.zero		1


	//   ....[59]....
        /*0518*/ 	.word	0x00003110
        /*051c*/ 	.word	0x000000ff
        /*0520*/ 	.word	0x00000008
        /*0524*/ 	.short	0x010a
        /*0526*/ 	.byte	0x06
	.zero		1


	//   ....[60]....
        /*0528*/ 	.word	0x00003130
        /*052c*/ 	.word	0x000000ff
        /*0530*/ 	.word	0x00000008
        /*0534*/ 	.short	0x010a
        /*0536*/ 	.byte	0x06
	.zero		1


	//   ....[61]....
        /*0538*/ 	.word	0x000032c0
        /*053c*/ 	.word	0x000000ff
        /*0540*/ 	.word	0x00000008
        /*0544*/ 	.short	0x010a
        /*0546*/ 	.byte	0x06
	.zero		1


	//   ....[62]....
        /*0548*/ 	.word	0x000032e0
        /*054c*/ 	.word	0x000000ff
        /*0550*/ 	.word	0x00000008
        /*0554*/ 	.short	0x010a
        /*0556*/ 	.byte	0x06
	.zero		1


	//   ....[63]....
        /*0558*/ 	.word	0x000033a0
        /*055c*/ 	.word	0x000000ff
        /*0560*/ 	.word	0x00000000
        /*0564*/ 	.short	0x0101
        /*0566*/ 	.byte	0x07
	.zero		1


	//   ....[64]....
        /*0568*/ 	.word	0x00003760
        /*056c*/ 	.word	0x00000000
        /*0570*/ 	.word	0x00000090
        /*0574*/ 	.short	0x010a
        /*0576*/ 	.byte	0xff
	.zero		1


	//   ....[65]....
        /*0578*/ 	.word	0x00003820
        /*057c*/ 	.word	0x00000000
        /*0580*/ 	.word	0x00000000
        /*0584*/ 	.short	0x0101
        /*0586*/ 	.byte	0xff
	.zero		1


	//   ....[66]....
        /*0588*/ 	.word	0x000038d0
        /*058c*/ 	.word	0x000000ff
        /*0590*/ 	.word	0x00000000
        /*0594*/ 	.short	0x010a
        /*0596*/ 	.byte	0x09
	.zero		1


	//   ....[67]....
        /*0598*/ 	.word	0x000038f0
        /*059c*/ 	.word	0x000000ff
        /*05a0*/ 	.word	0x000000d0
        /*05a4*/ 	.short	0x010a
        /*05a6*/ 	.byte	0x08
	.zero		1


	//   ....[68]....
        /*05a8*/ 	.word	0x000039a0
        /*05ac*/ 	.word	0x000000ff
        /*05b0*/ 	.word	0x00000000
        /*05b4*/ 	.short	0x010a
        /*05b6*/ 	.byte	0x0e
	.zero		1


	//   ....[69]....
        /*05b8*/ 	.word	0x00003ad0
        /*05bc*/ 	.word	0x000000ff
        /*05c0*/ 	.word	0x00000000
        /*05c4*/ 	.short	0x010a
        /*05c6*/ 	.byte	0x26
	.zero		1


	//   ....[70]....
        /*05c8*/ 	.word	0x00003f10
        /*05cc*/ 	.word	0x000000ff
        /*05d0*/ 	.word	0x00000000
        /*05d4*/ 	.short	0x010a
        /*05d6*/ 	.byte	0x08
	.zero		1


	//   ....[71]....
        /*05d8*/ 	.word	0x00003fa0
        /*05dc*/ 	.word	0x000000ff
        /*05e0*/ 	.word	0x00000000
        /*05e4*/ 	.short	0x010a
        /*05e6*/ 	.byte	0x08
	.zero		1


	//   ....[72]....
        /*05e8*/ 	.word	0x00004030
        /*05ec*/ 	.word	0x000000ff
        /*05f0*/ 	.word	0x00000000
        /*05f4*/ 	.short	0x010a
        /*05f6*/ 	.byte	0x08
	.zero		1


	//   ....[73]....
        /*05f8*/ 	.word	0x000040d0
        /*05fc*/ 	.word	0x00000000
        /*0600*/ 	.word	0x00000000
        /*0604*/ 	.short	0x010a
        /*0606*/ 	.byte	0xff
	.zero		1


	//   ....[74]....
        /*0608*/ 	.word	0x00004110
        /*060c*/ 	.word	0x00000000
        /*0610*/ 	.word	0x00000000
        /*0614*/ 	.short	0x010a
        /*0616*/ 	.byte	0xff
	.zero		1


	//   ....[75]....
        /*0618*/ 	.word	0x00004180
        /*061c*/ 	.word	0x000000ff
        /*0620*/ 	.word	0x00000000
        /*0624*/ 	.short	0x0101
        /*0626*/ 	.byte	0x05
	.zero		1


	//   ....[76]....
        /*0628*/ 	.word	0x000041c0
        /*062c*/ 	.word	0x000000ff
        /*0630*/ 	.word	0x00000110
        /*0634*/ 	.short	0x010a
        /*0636*/ 	.byte	0x07
	.zero		1


	//   ....[77]....
        /*0638*/ 	.word	0x00004210
        /*063c*/ 	.word	0x000000ff
        /*0640*/ 	.word	0x00000000
        /*0644*/ 	.short	0x0101
        /*0646*/ 	.byte	0x05
	.zero		1


	//   ....[78]....
        /*0648*/ 	.word	0x00004640
        /*064c*/ 	.word	0x00000000
        /*0650*/ 	.word	0x00000090
        /*0654*/ 	.short	0x010a
        /*0656*/ 	.byte	0xff
	.zero		1


	//   ....[79]....
        /*0658*/ 	.word	0x00004700
        /*065c*/ 	.word	0x00000000
        /*0660*/ 	.word	0x00000000
        /*0664*/ 	.short	0x0101
        /*0666*/ 	.byte	0xff
	.zero		1


	//   ....[80]....
        /*0668*/ 	.word	0x00004a20
        /*066c*/ 	.word	0x000000ff
        /*0670*/ 	.word	0x00000088
        /*0674*/ 	.short	0x010a
        /*0676*/ 	.byte	0x06
	.zero		1


	//   ....[81]....
        /*0678*/ 	.word	0x00004c20
        /*067c*/ 	.word	0x000000ff
        /*0680*/ 	.word	0x00000060
        /*0684*/ 	.short	0x010a
        /*0686*/ 	.byte	0x06
	.zero		1


	//   ....[82]....
        /*0688*/ 	.word	0x00004e10
        /*068c*/ 	.word	0x000000ff
        /*0690*/ 	.word	0x00000040
        /*0694*/ 	.short	0x010b
        /*0696*/ 	.byte	0x06
	.zero		1


	//   ....[83]....
        /*0698*/ 	.word	0x00004e20
        /*069c*/ 	.word	0x000000ff
        /*06a0*/ 	.word	0x00000000
        /*06a4*/ 	.short	0x0101
        /*06a6*/ 	.byte	0x15
	.zero		1


	//   ....[84]....
        /*06a8*/ 	.word	0x00004e40
        /*06ac*/ 	.word	0x000000ff
        /*06b0*/ 	.word	0x00000068
        /*06b4*/ 	.short	0x010a
        /*06b6*/ 	.byte	0x06
	.zero		1


	//   ....[85]....
        /*06b8*/ 	.word	0x00004ff0
        /*06bc*/ 	.word	0x000000ff
        /*06c0*/ 	.word	0x00000048
        /*06c4*/ 	.short	0x010b
        /*06c6*/ 	.byte	0x06
	.zero		1


	//   ....[86]....
        /*06c8*/ 	.word	0x00005000
        /*06cc*/ 	.word	0x000000ff
        /*06d0*/ 	.word	0x00000000
        /*06d4*/ 	.short	0x0101
        /*06d6*/ 	.byte	0x0f
	.zero		1


	//   ....[87]....
        /*06d8*/ 	.word	0x00005020
        /*06dc*/ 	.word	0x000000ff
        /*06e0*/ 	.word	0x00000070
        /*06e4*/ 	.short	0x010a
        /*06e6*/ 	.byte	0x06
	.zero		1


	//   ....[88]....
        /*06e8*/ 	.word	0x000051c0
        /*06ec*/ 	.word	0x000000ff
        /*06f0*/ 	.word	0x00000050
        /*06f4*/ 	.short	0x010b
        /*06f6*/ 	.byte	0x06
	.zero		1


	//   ....[89]....
        /*06f8*/ 	.word	0x000051d0
        /*06fc*/ 	.word	0x000000ff
        /*0700*/ 	.word	0x00000000
        /*0704*/ 	.short	0x0101
        /*0706*/ 	.byte	0x0e
	.zero		1


	//   ....[90]....
        /*0708*/ 	.word	0x000051f0
        /*070c*/ 	.word	0x000000ff
        /*0710*/ 	.word	0x00000078
        /*0714*/ 	.short	0x010a
        /*0716*/ 	.byte	0x06
	.zero		1


	//   ....[91]....
        /*0718*/ 	.word	0x000053b0
        /*071c*/ 	.word	0x000000ff
        /*0720*/ 	.word	0x00000058
        /*0724*/ 	.short	0x010b
        /*0726*/ 	.byte	0x06
	.zero		1


	//   ....[92]....
        /*0728*/ 	.word	0x000053c0
        /*072c*/ 	.word	0x000000ff
        /*0730*/ 	.word	0x00000000
        /*0734*/ 	.short	0x0101
        /*0736*/ 	.byte	0x0d
	.zero		1


	//   ....[93]....
        /*0738*/ 	.word	0x000053e0
        /*073c*/ 	.word	0x000000ff
        /*0740*/ 	.word	0x00000060
        /*0744*/ 	.short	0x010a
        /*0746*/ 	.byte	0x06
	.zero		1


	//   ....[94]....
        /*0748*/ 	.word	0x00005590
        /*074c*/ 	.word	0x000000ff
        /*0750*/ 	.word	0x00000040
        /*0754*/ 	.short	0x010b
        /*0756*/ 	.byte	0x06
	.zero		1


	//   ....[95]....
        /*0758*/ 	.word	0x000055a0
        /*075c*/ 	.word	0x000000ff
        /*0760*/ 	.word	0x00000000
        /*0764*/ 	.short	0x0101
        /*0766*/ 	.byte	0x15
	.zero		1


	//   ....[96]....
        /*0768*/ 	.word	0x000055c0
        /*076c*/ 	.word	0x000000ff
        /*0770*/ 	.word	0x00000068
        /*0774*/ 	.short	0x010a
        /*0776*/ 	.byte	0x06
	.zero		1


	//   ....[97]....
        /*0778*/ 	.word	0x00005780
        /*077c*/ 	.word	0x000000ff
        /*0780*/ 	.word	0x00000048
        /*0784*/ 	.short	0x010b
        /*0786*/ 	.byte	0x06
	.zero		1


	//   ....[98]....
        /*0788*/ 	.word	0x00005790
        /*078c*/ 	.word	0x000000ff
        /*0790*/ 	.word	0x00000000
        /*0794*/ 	.short	0x0101
        /*0796*/ 	.byte	0x0f
	.zero		1


	//   ....[99]....
        /*0798*/ 	.word	0x000057a0
        /*079c*/ 	.word	0x000000ff
        /*07a0*/ 	.word	0x00000070
        /*07a4*/ 	.short	0x010a
        /*07a6*/ 	.byte	0x06
	.zero		1


	//   ....[100]....
        /*07a8*/ 	.word	0x000059d0
        /*07ac*/ 	.word	0x000000ff
        /*07b0*/ 	.word	0x00000050
        /*07b4*/ 	.short	0x010b
        /*07b6*/ 	.byte	0x06
	.zero		1


	//   ....[101]....
        /*07b8*/ 	.word	0x00005a40
        /*07bc*/ 	.word	0x000000ff
        /*07c0*/ 	.word	0x00000000
        /*07c4*/ 	.short	0x0101
        /*07c6*/ 	.byte	0x0e
	.zero		1


	//   ....[102]....
        /*07c8*/ 	.word	0x00005a80
        /*07cc*/ 	.word	0x000000ff
        /*07d0*/ 	.word	0x00000078
        /*07d4*/ 	.short	0x010a
        /*07d6*/ 	.byte	0x06
	.zero		1


	//   ....[103]....
        /*07d8*/ 	.word	0x00005cb0
        /*07dc*/ 	.word	0x000000ff
        /*07e0*/ 	.word	0x00000058
        /*07e4*/ 	.short	0x010b
        /*07e6*/ 	.byte	0x06
	.zero		1


	//   ....[104]....
        /*07e8*/ 	.word	0x00005cd0
        /*07ec*/ 	.word	0x000000ff
        /*07f0*/ 	.word	0x00000000
        /*07f4*/ 	.short	0x0101
        /*07f6*/ 	.byte	0x0d
	.zero		1


	//   ....[105]....
        /*07f8*/ 	.word	0x00005cf0
        /*07fc*/ 	.word	0x000000ff
        /*0800*/ 	.word	0x00000060
        /*0804*/ 	.short	0x010a
        /*0806*/ 	.byte	0x06
	.zero		1


	//   ....[106]....
        /*0808*/ 	.word	0x00005d10
        /*080c*/ 	.word	0x000000ff
        /*0810*/ 	.word	0x00000068
        /*0814*/ 	.short	0x010a
        /*0816*/ 	.byte	0x06
	.zero		1


	//   ....[107]....
        /*0818*/ 	.word	0x00005d30
        /*081c*/ 	.word	0x000000ff
        /*0820*/ 	.word	0x00000070
        /*0824*/ 	.short	0x010a
        /*0826*/ 	.byte	0x06
	.zero		1


	//   ....[108]....
        /*0828*/ 	.word	0x00005d80
        /*082c*/ 	.word	0x00000002
        /*0830*/ 	.word	0x00000078
        /*0834*/ 	.short	0x010a
        /*0836*/ 	.byte	0xff
	.zero		1


	//   ....[109]....
        /*0838*/ 	.word	0x000060f0
        /*083c*/ 	.word	0x00000000
        /*0840*/ 	.word	0x00000090
        /*0844*/ 	.short	0x010a
        /*0846*/ 	.byte	0xff
	.zero		1


	//   ....[110]....
        /*0848*/ 	.word	0x00006200
        /*084c*/ 	.word	0x00000000
        /*0850*/ 	.word	0x00000000
        /*0854*/ 	.short	0x0101
        /*0856*/ 	.byte	0xff
	.zero		1


	//   ....[111]....
        /*0858*/ 	.word	0x00006c50
        /*085c*/ 	.word	0x000000ff
        /*0860*/ 	.word	0x00000040
        /*0864*/ 	.short	0x010a
        /*0866*/ 	.byte	0x31
	.zero		1


	//   ....[112]....
        /*0868*/ 	.word	0x00006c80
        /*086c*/ 	.word	0x00000057
        /*0870*/ 	.word	0x000000b0
        /*0874*/ 	.short	0x010a
        /*0876*/ 	.byte	0xff
	.zero		1


	//   ....[113]....
        /*0878*/ 	.word	0x00006d70
        /*087c*/ 	.word	0x000000ff
        /*0880*/ 	.word	0x00000040
        /*0884*/ 	.short	0x010a
        /*0886*/ 	.byte	0x31
	.zero		1


	//   ....[114]....
        /*0888*/ 	.word	0x00006e60
        /*088c*/ 	.word	0x00000057
        /*0890*/ 	.word	0x000000b0
        /*0894*/ 	.short	0x010a
        /*0896*/ 	.byte	0xff
	.zero		1


	//   ....[115]....
        /*0898*/ 	.word	0x00007670
        /*089c*/ 	.word	0x00000000
        /*08a0*/ 	.word	0x00000000
        /*08a4*/ 	.short	0x0101
        /*08a6*/ 	.byte	0xff
	.zero		1


	//   ....[116]....
        /*08a8*/ 	.word	0x00007680
        /*08ac*/ 	.word	0x00000003
        /*08b0*/ 	.word	0x00000040
        /*08b4*/ 	.short	0x010a
        /*08b6*/ 	.byte	0xff
	.zero		1


	//   ....[117]....
        /*08b8*/ 	.word	0x00007760
        /*08bc*/ 	.word	0x00000003
        /*08c0*/ 	.word	0x00000040
        /*08c4*/ 	.short	0x010a
        /*08c6*/ 	.byte	0xff
	.zero		1


	//   ....[118]....
        /*08c8*/ 	.word	0x00008010
        /*08cc*/ 	.word	0x0000005a
        /*08d0*/ 	.word	0x00000000
        /*08d4*/ 	.short	0x0101
        /*08d6*/ 	.byte	0xff
	.zero		1


	//   ....[119]....
        /*08d8*/ 	.word	0x00008030
        /*08dc*/ 	.word	0x0000005b
        /*08e0*/ 	.word	0x00000040
        /*08e4*/ 	.short	0x010a
        /*08e6*/ 	.byte	0xff
	.zero		1


	//   ....[120]....
        /*08e8*/ 	.word	0x00008100
        /*08ec*/ 	.word	0x0000005b
        /*08f0*/ 	.word	0x00000040
        /*08f4*/ 	.short	0x010a
        /*08f6*/ 	.byte	0xff
	.zero		1


	//   ....[121]....
        /*08f8*/ 	.word	0x000089b0
        /*08fc*/ 	.word	0x0000005a
        /*0900*/ 	.word	0x00000000
        /*0904*/ 	.short	0x0101
        /*0906*/ 	.byte	0xff
	.zero		1


	//   ....[122]....
        /*0908*/ 	.word	0x000089d0
        /*090c*/ 	.word	0x0000005b
        /*0910*/ 	.word	0x00000040
        /*0914*/ 	.short	0x010a
        /*0916*/ 	.byte	0xff
	.zero		1


	//   ....[123]....
        /*0918*/ 	.word	0x00008ab0
        /*091c*/ 	.word	0x0000005b
        /*0920*/ 	.word	0x00000040
        /*0924*/ 	.short	0x010a
        /*0926*/ 	.byte	0xff
	.zero		1


	//   ....[124]....
        /*0928*/ 	.word	0x000093a0
        /*092c*/ 	.word	0x0000005b
        /*0930*/ 	.word	0x00000000
        /*0934*/ 	.short	0x0101
        /*0936*/ 	.byte	0xff
	.zero		1


	//   ....[125]....
        /*0938*/ 	.word	0x000093c0
        /*093c*/ 	.word	0x0000005c
        /*0940*/ 	.word	0x00000040
        /*0944*/ 	.short	0x010a
        /*0946*/ 	.byte	0xff
	.zero		1


	//   ....[126]....
        /*0948*/ 	.word	0x00009490
        /*094c*/ 	.word	0x0000005c
        /*0950*/ 	.word	0x00000040
        /*0954*/ 	.short	0x010a
        /*0956*/ 	.byte	0xff
	.zero		1


	//   ....[127]....
        /*0958*/ 	.word	0x00009db0
        /*095c*/ 	.word	0x0000005b
        /*0960*/ 	.word	0x00000000
        /*0964*/ 	.short	0x0101
        /*0966*/ 	.byte	0xff
	.zero		1


	//   ....[128]....
        /*0968*/ 	.word	0x00009dd0
        /*096c*/ 	.word	0x0000005c
        /*0970*/ 	.word	0x00000040
        /*0974*/ 	.short	0x010a
        /*0976*/ 	.byte	0xff
	.zero		1


	//   ....[129]....
        /*0978*/ 	.word	0x00009ea0
        /*097c*/ 	.word	0x0000005c
        /*0980*/ 	.word	0x00000040
        /*0984*/ 	.short	0x010a
        /*0986*/ 	.byte	0xff
	.zero		1


	//   ....[130]....
        /*0988*/ 	.word	0x0000a7a0
        /*098c*/ 	.word	0x0000005b
        /*0990*/ 	.word	0x00000000
        /*0994*/ 	.short	0x0101
        /*0996*/ 	.byte	0xff
	.zero		1


	//   ....[131]....
        /*0998*/ 	.word	0x0000a7c0
        /*099c*/ 	.word	0x0000005c
        /*09a0*/ 	.word	0x00000040
        /*09a4*/ 	.short	0x010a
        /*09a6*/ 	.byte	0xff
	.zero		1


	//   ....[132]....
        /*09a8*/ 	.word	0x0000a890
        /*09ac*/ 	.word	0x0000005c
        /*09b0*/ 	.word	0x00000040
        /*09b4*/ 	.short	0x010a
        /*09b6*/ 	.byte	0xff
	.zero		1


	//   ....[133]....
        /*09b8*/ 	.word	0x0000b190
        /*09bc*/ 	.word	0x0000005b
        /*09c0*/ 	.word	0x00000000
        /*09c4*/ 	.short	0x0101
        /*09c6*/ 	.byte	0xff
	.zero		1


	//   ....[134]....
        /*09c8*/ 	.word	0x0000b1b0
        /*09cc*/ 	.word	0x0000005c
        /*09d0*/ 	.word	0x00000040
        /*09d4*/ 	.short	0x010a
        /*09d6*/ 	.byte	0xff
	.zero		1


	//   ....[135]....
        /*09d8*/ 	.word	0x0000b280
        /*09dc*/ 	.word	0x0000005c
        /*09e0*/ 	.word	0x00000040
        /*09e4*/ 	.short	0x010a
        /*09e6*/ 	.byte	0xff
	.zero		1


	//   ....[136]....
        /*09e8*/ 	.word	0x0000b590
        /*09ec*/ 	.word	0x00000057
        /*09f0*/ 	.word	0x00000000
        /*09f4*/ 	.short	0x0101
        /*09f6*/ 	.byte	0xff
	.zero		1


	//   ....[137]....
        /*09f8*/ 	.word	0x0000bb80
        /*09fc*/ 	.word	0x00000002
        /*0a00*/ 	.word	0x00000000
        /*0a04*/ 	.short	0x0101
        /*0a06*/ 	.byte	0xff
	.zero		1


	//   ....[138]....
        /*0a08*/ 	.word	0x0000bdf0
        /*0a0c*/ 	.word	0x000000ff
        /*0a10*/ 	.word	0x00000000
        /*0a14*/ 	.short	0x0101
        /*0a16*/ 	.byte	0x04
	.zero		1


	//   ....[139]....
        /*0a18*/ 	.word	0x0000be10
        /*0a1c*/ 	.word	0x00000003
        /*0a20*/ 	.word	0x00000100
        /*0a24*/ 	.short	0x010a
        /*0a26*/ 	.byte	0xff
	.zero		1


	//   ....[140]....
        /*0a28*/ 	.word	0x0000be70
        /*0a2c*/ 	.word	0x00000002
        /*0a30*/ 	.word	0x00000020
        /*0a34*/ 	.short	0x010a
        /*0a36*/ 	.byte	0xff
	.zero		1


	//   ....[141]....
        /*0a38*/ 	.word	0x0000bed0
        /*0a3c*/ 	.word	0x00000002
        /*0a40*/ 	.word	0x00000020
        /*0a44*/ 	.short	0x010a
        /*0a46*/ 	.byte	0xff
	.zero		1


	//   ....[142]....
        /*0a48*/ 	.word	0x0000bf20
        /*0a4c*/ 	.word	0x00000002
        /*0a50*/ 	.word	0x00000090
        /*0a54*/ 	.short	0x010a
        /*0a56*/ 	.byte	0xff
	.zero		1


	//   ....[143]....
        /*0a58*/ 	.word	0x0000bf80
        /*0a5c*/ 	.word	0x00000000
        /*0a60*/ 	.word	0x00000000
        /*0a64*/ 	.short	0x010a
        /*0a66*/ 	.byte	0xff
	.zero		1


	//   ....[144]....
        /*0a68*/ 	.word	0x0000bfe0
        /*0a6c*/ 	.word	0x00000000
        /*0a70*/ 	.word	0x00000000
        /*0a74*/ 	.short	0x010a
        /*0a76*/ 	.byte	0xff
	.zero		1


	//   ....[145]....
        /*0a78*/ 	.word	0x0000c040
        /*0a7c*/ 	.word	0x00000000
        /*0a80*/ 	.word	0x00000000
        /*0a84*/ 	.short	0x010a
        /*0a86*/ 	.byte	0xff
	.zero		1


	//   ....[146]....
        /*0a88*/ 	.word	0x0000c090
        /*0a8c*/ 	.word	0x00000000
        /*0a90*/ 	.word	0x000000f0
        /*0a94*/ 	.short	0x010a
        /*0a96*/ 	.byte	0xff
	.zero		1


	//   ....[147]....
        /*0a98*/ 	.word	0x0000c0f0
        /*0a9c*/ 	.word	0x00000000
        /*0aa0*/ 	.word	0x000000a0
        /*0aa4*/ 	.short	0x010a
        /*0aa6*/ 	.byte	0xff
	.zero		1


	//   ....[148]....
        /*0aa8*/ 	.word	0x0000c140
        /*0aac*/ 	.word	0x00000000
        /*0ab0*/ 	.word	0x00000090
        /*0ab4*/ 	.short	0x010a
        /*0ab6*/ 	.byte	0xff
	.zero		1


	//   ....[149]....
        /*0ab8*/ 	.word	0x0000c1a0
        /*0abc*/ 	.word	0x00000000
        /*0ac0*/ 	.word	0x000000a0
        /*0ac4*/ 	.short	0x010a
        /*0ac6*/ 	.byte	0xff
	.zero		1


	//   ....[150]....
        /*0ac8*/ 	.word	0x0000c200
        /*0acc*/ 	.word	0x00000004
        /*0ad0*/ 	.word	0x00000008
        /*0ad4*/ 	.short	0x010a
        /*0ad6*/ 	.byte	0xff
	.zero		1


	//   ....[151]....
        /*0ad8*/ 	.word	0x0000c2e0
        /*0adc*/ 	.word	0x00000002
        /*0ae0*/ 	.word	0x00000008
        /*0ae4*/ 	.short	0x010a
        /*0ae6*/ 	.byte	0xff
	.zero		1


	//   ....[152]....
        /*0ae8*/ 	.word	0x0000c330
        /*0aec*/ 	.word	0x00000000
        /*0af0*/ 	.word	0x00000090
        /*0af4*/ 	.short	0x010a
        /*0af6*/ 	.byte	0xff
	.zero		1


	//   ....[153]....
        /*0af8*/ 	.word	0x0000c390
        /*0afc*/ 	.word	0x00000000
        /*0b00*/ 	.word	0x000000d0
        /*0b04*/ 	.short	0x010a
        /*0b06*/ 	.byte	0xff
	.zero		1


	//   ....[154]....
        /*0b08*/ 	.word	0x0000c3f0
        /*0b0c*/ 	.word	0x00000000
        /*0b10*/ 	.word	0x00000000
        /*0b14*/ 	.short	0x010a
        /*0b16*/ 	.byte	0xff
	.zero		1


	//   ....[155]....
        /*0b18*/ 	.word	0x0000c450
        /*0b1c*/ 	.word	0x00000000
        /*0b20*/ 	.word	0x00000000
        /*0b24*/ 	.short	0x010a
        /*0b26*/ 	.byte	0xff
	.zero		1


	//   ....[156]....
        /*0b28*/ 	.word	0x0000c4b0
        /*0b2c*/ 	.word	0x00000000
        /*0b30*/ 	.word	0x00000000
        /*0b34*/ 	.short	0x010a
        /*0b36*/ 	.byte	0xff
	.zero		1


	//   ....[157]....
        /*0b38*/ 	.word	0x0000c510
        /*0b3c*/ 	.word	0x00000000
        /*0b40*/ 	.word	0x00000000
        /*0b44*/ 	.short	0x010a
        /*0b46*/ 	.byte	0xff
	.zero		1


	//   ....[158]....
        /*0b48*/ 	.word	0x0000c570
        /*0b4c*/ 	.word	0x00000000
        /*0b50*/ 	.word	0x00000110
        /*0b54*/ 	.short	0x010a
        /*0b56*/ 	.byte	0xff
	.zero		1


	//   ....[159]....
        /*0b58*/ 	.word	0x0000c5c0
        /*0b5c*/ 	.word	0x00000000
        /*0b60*/ 	.word	0x00000090
        /*0b64*/ 	.short	0x010a
        /*0b66*/ 	.byte	0xff
	.zero		1


	//   ....[160]....
        /*0b68*/ 	.word	0x0000c620
        /*0b6c*/ 	.word	0x00000000
        /*0b70*/ 	.word	0x00000088
        /*0b74*/ 	.short	0x010a
        /*0b76*/ 	.byte	0xff
	.zero		1


	//   ....[161]....
        /*0b78*/ 	.word	0x0000c680
        /*0b7c*/ 	.word	0x00000003
        /*0b80*/ 	.word	0x00000060
        /*0b84*/ 	.short	0x010a
        /*0b86*/ 	.byte	0xff
	.zero		1


	//   ....[162]....
        /*0b88*/ 	.word	0x0000c6e0
        /*0b8c*/ 	.word	0x00000003
        /*0b90*/ 	.word	0x00000068
        /*0b94*/ 	.short	0x010a
        /*0b96*/ 	.byte	0xff
	.zero		1


	//   ....[163]....
        /*0b98*/ 	.word	0x0000c740
        /*0b9c*/ 	.word	0x00000003
        /*0ba0*/ 	.word	0x00000070
        /*0ba4*/ 	.short	0x010a
        /*0ba6*/ 	.byte	0xff
	.zero		1


	//   ....[164]....
        /*0ba8*/ 	.word	0x0000c7a0
        /*0bac*/ 	.word	0x00000003
        /*0bb0*/ 	.word	0x00000078
        /*0bb4*/ 	.short	0x010a
        /*0bb6*/ 	.byte	0xff
	.zero		1


	//   ....[165]....
        /*0bb8*/ 	.word	0x0000c800
        /*0bbc*/ 	.word	0x00000003
        /*0bc0*/ 	.word	0x00000060
        /*0bc4*/ 	.short	0x010a
        /*0bc6*/ 	.byte	0xff
	.zero		1


	//   ....[166]....
        /*0bc8*/ 	.word	0x0000c860
        /*0bcc*/ 	.word	0x00000003
        /*0bd0*/ 	.word	0x00000068
        /*0bd4*/ 	.short	0x010a
        /*0bd6*/ 	.byte	0xff
	.zero		1


	//   ....[167]....
        /*0bd8*/ 	.word	0x0000c8c0
        /*0bdc*/ 	.word	0x00000003
        /*0be0*/ 	.word	0x00000070
        /*0be4*/ 	.short	0x010a
        /*0be6*/ 	.byte	0xff
	.zero		1


	//   ....[168]....
        /*0be8*/ 	.word	0x0000c920
        /*0bec*/ 	.word	0x00000003
        /*0bf0*/ 	.word	0x00000078
        /*0bf4*/ 	.short	0x010a
        /*0bf6*/ 	.byte	0xff
	.zero		1


	//   ....[169]....
        /*0bf8*/ 	.word	0x0000c980
        /*0bfc*/ 	.word	0x00000003
        /*0c00*/ 	.word	0x00000060
        /*0c04*/ 	.short	0x010a
        /*0c06*/ 	.byte	0xff
	.zero		1


	//   ....[170]....
        /*0c08*/ 	.word	0x0000c9e0
        /*0c0c*/ 	.word	0x00000003
        /*0c10*/ 	.word	0x00000068
        /*0c14*/ 	.short	0x010a
        /*0c16*/ 	.byte	0xff
	.zero		1


	//   ....[171]....
        /*0c18*/ 	.word	0x0000ca40
        /*0c1c*/ 	.word	0x00000003
        /*0c20*/ 	.word	0x00000070
        /*0c24*/ 	.short	0x010a
        /*0c26*/ 	.byte	0xff
	.zero		1


	//   ....[172]....
        /*0c28*/ 	.word	0x0000ca90
        /*0c2c*/ 	.word	0x00000000
        /*0c30*/ 	.word	0x00000090
        /*0c34*/ 	.short	0x010a
        /*0c36*/ 	.byte	0xff
	.zero		1


	//   ....[173]....
        /*0c38*/ 	.word	0x0000caf0
        /*0c3c*/ 	.word	0x00000002
        /*0c40*/ 	.word	0x00000040
        /*0c44*/ 	.short	0x010a
        /*0c46*/ 	.byte	0xff
	.zero		1


	//   ....[174]....
        /*0c48*/ 	.word	0x0000cb40
        /*0c4c*/ 	.word	0x00000057
        /*0c50*/ 	.word	0x000000b0
        /*0c54*/ 	.short	0x010a
        /*0c56*/ 	.byte	0xff
	.zero		1


	//   ....[175]....
        /*0c58*/ 	.word	0x0000cb90
        /*0c5c*/ 	.word	0x00000003
        /*0c60*/ 	.word	0x00000040
        /*0c64*/ 	.short	0x010a
        /*0c66*/ 	.byte	0xff
	.zero		1


	//   ....[176]....
        /*0c68*/ 	.word	0x0000cbe0
        /*0c6c*/ 	.word	0x0000005b
        /*0c70*/ 	.word	0x00000040
        /*0c74*/ 	.short	0x010a
        /*0c76*/ 	.byte	0xff
	.zero		1


	//   ....[177]....
        /*0c78*/ 	.word	0x0000cc30
        /*0c7c*/ 	.word	0x0000005b
        /*0c80*/ 	.word	0x00000040
        /*0c84*/ 	.short	0x010a
        /*0c86*/ 	.byte	0xff
	.zero		1


	//   ....[178]....
        /*0c88*/ 	.word	0x0000cc80
        /*0c8c*/ 	.word	0x0000005c
        /*0c90*/ 	.word	0x00000040
        /*0c94*/ 	.short	0x010a
        /*0c96*/ 	.byte	0xff
	.zero		1


	//   ....[179]....
        /*0c98*/ 	.word	0x0000ccd0
        /*0c9c*/ 	.word	0x0000005c
        /*0ca0*/ 	.word	0x00000040
        /*0ca4*/ 	.short	0x010a
        /*0ca6*/ 	.byte	0xff
	.zero		1


	//   ....[180]....
        /*0ca8*/ 	.word	0x0000cd20
        /*0cac*/ 	.word	0x0000005c
        /*0cb0*/ 	.word	0x00000040
        /*0cb4*/ 	.short	0x010a
        /*0cb6*/ 	.byte	0xff
	.zero		1


	//   ....[181]....
        /*0cb8*/ 	.word	0x0000cd70
        /*0cbc*/ 	.word	0x0000005c
        /*0cc0*/ 	.word	0x00000040
        /*0cc4*/ 	.short	0x010a
        /*0cc6*/ 	.byte	0xff
	.zero		1


	//----- nvinfo : EIATTR_NUM_MBARRIERS
	.align		4
.L_47:
        /*0cc8*/ 	.byte	0x03, 0x38
        /*0cca*/ 	.short	0x0023


	//----- nvinfo : EIATTR_EXIT_INSTR_OFFSETS
	.align		4
        /*0ccc*/ 	.byte	0x04, 0x1c
        /*0cce*/ 	.short	(.L_49 - .L_48)


	//   ....[0]....
.L_48:
        /*0cd0*/ 	.word	0x000029a0


	//   ....[1]....
        /*0cd4*/ 	.word	0x00002ea0


	//   ....[2]....
        /*0cd8*/ 	.word	0x00002f00


	//   ....[3]....
        /*0cdc*/ 	.word	0x00004440


	//   ....[4]....
        /*0ce0*/ 	.word	0x00005db0


	//   ....[5]....
        /*0ce4*/ 	.word	0x00005df0


	//   ....[6]....
        /*0ce8*/ 	.word	0x0000bce0


	//   ....[7]....
        /*0cec*/ 	.word	0x0000bd60


	//   ....[8]....
        /*0cf0*/ 	.word	0x0000bd90


	//   ....[9]....
        /*0cf4*/ 	.word	0x0000be00


	//----- nvinfo : EIATTR_MAX_THREADS
	.align		4
.L_49:
        /*0cf8*/ 	.byte	0x04, 0x05
        /*0cfa*/ 	.short	(.L_51 - .L_50)
.L_50:
        /*0cfc*/ 	.word	0x00000100
        /*0d00*/ 	.word	0x00000001
        /*0d04*/ 	.word	0x00000001


	//----- nvinfo : EIATTR_CRS_STACK_SIZE
	.align		4
.L_51:
        /*0d08*/ 	.byte	0x04, 0x1e
        /*0d0a*/ 	.short	(.L_53 - .L_52)
.L_52:
        /*0d0c*/ 	.word	0x00000000


	//----- nvinfo : EIATTR_CBANK_PARAM_SIZE
	.align		4
.L_53:
        /*0d10*/ 	.byte	0x03, 0x19
        /*0d12*/ 	.short	0x0800


	//----- nvinfo : EIATTR_PARAM_CBANK
	.align		4
        /*0d14*/ 	.byte	0x04, 0x0a
        /*0d16*/ 	.short	(.L_55 - .L_54)
	.align		4
.L_54:
        /*0d18*/ 	.word	index@(.nv.constant0._ZN7cutlass13device_kernelINS_4gemm6kernel13GemmUniversalIN4cute5tupleIJiiiiEEENS1_10collective13CollectiveMmaINS1_35MainloopSm100TmaUmmaWarpSpecializedILi4ELi2ELi4ENS5_IJNS4_1CILi2EEENSA_ILi1EEESC_EEEEENS5_IJNSA_ILi128EEENSA_ILi256EEENSA_ILi64EEEEEENS_10tfloat32_tENS5_IJlSC_lEEESJ_SK_NS4_8TiledMMAINS4_8MMA_AtomIJNS4_23SM100_MMA_TF32_2x1SM_SSISJ_SJ_fLi128ELi256ELNS4_4UMMA5MajorE0ELSP_0ELNSO_7ScaleInE0ELSQ_0EEEEEENS4_6LayoutINS5_IJSC_SC_SC_EEENS5_IJNSA_ILi0EEESV_SV_EEEEENS5_IJNS4_10UnderscoreESY_SY_EEEEENS4_18SM100_TMA_2SM_LOADENS4_14ComposedLayoutINS4_7SwizzleILi3ELi4ELi3EEENS4_18smem_ptr_flag_bitsILi32EEENST_INS5_IJNSA_ILi8EEENSA_ILi32EEEEEENS5_IJS18_SC_EEEEEEEvNS4_8identityES11_S1C_vS1D_EENS_8epilogue10collective18CollectiveEpilogueINS1F_23Sm100TmaWarpSpecializedILi4ELi2ELi16ELb1ELb0EEEJNS5_IJSH_SG_SH_EEENS5_IJNST_ISH_SC_EENST_INS5_IJNSA_ILi16EEESB_EEENS5_IJSC_SF_EEEEEEEESJ_SK_SJ_SK_NS1F_6fusion15FusionCallbacksIS1J_NS1R_17LinearCombinationISJ_fSJ_fLNS_15FloatRoundStyleE2EEES1K_S1Q_JEEENS4_5SM1004TMEM4LOAD26SM100_TMEM_LOAD_32dp32b16xENS4_13SM90_TMA_LOADENS12_INS13_ILi2ELi4ELi3EEES16_NST_INS5_IJS17_S1M_EEENS5_IJS1M_SC_EEEEEEENS4_39AutoVectorizingCopyWithAssumedAlignmentILi128EEENS4_14SM90_TMA_STOREES26_S28_S28_EEEvvEEEEvNT_6ParamsE)
        /*0d1c*/ 	.short	0x0380
        /*0d1e*/ 	.short	0x0800


	//----- nvinfo : EIATTR_SW_WAR
	.align		4
.L_55:
        /*0d20*/ 	.byte	0x04, 0x36
        /*0d22*/ 	.short	(.L_57 - .L_56)
.L_56:
        /*0d24*/ 	.word	0x00000008
.L_57:


//--------------------- .nv.callgraph             --------------------------
	.section	.nv.callgraph,"",@"SHT_CUDA_CALLGRAPH"
	.align	4
	.sectionentsize	8
	.align		4
        /*0000*/ 	.word	0x00000000
	.align		4
        /*0004*/ 	.word	0xffffffff
	.align		4
        /*0008*/ 	.word	index@(_ZN7cutlass13device_kernelINS_4gemm6kernel13GemmUniversalIN4cute5tupleIJiiiiEEENS1_10collective13CollectiveMmaINS1_35MainloopSm100TmaUmmaWarpSpecializedILi4ELi2ELi4ENS5_IJNS4_1CILi2EEENSA_ILi1EEESC_EEEEENS5_IJNSA_ILi128EEENSA_ILi256EEENSA_ILi64EEEEEENS_10tfloat32_tENS5_IJlSC_lEEESJ_SK_NS4_8TiledMMAINS4_8MMA_AtomIJNS4_23SM100_MMA_TF32_2x1SM_SSISJ_SJ_fLi128ELi256ELNS4_4UMMA5MajorE0ELSP_0ELNSO_7ScaleInE0ELSQ_0EEEEEENS4_6LayoutINS5_IJSC_SC_SC_EEENS5_IJNSA_ILi0EEESV_SV_EEEEENS5_IJNS4_10UnderscoreESY_SY_EEEEENS4_18SM100_TMA_2SM_LOADENS4_14ComposedLayoutINS4_7SwizzleILi3ELi4ELi3EEENS4_18smem_ptr_flag_bitsILi32EEENST_INS5_IJNSA_ILi8EEENSA_ILi32EEEEEENS5_IJS18_SC_EEEEEEEvNS4_8identityES11_S1C_vS1D_EENS_8epilogue10collective18CollectiveEpilogueINS1F_23Sm100TmaWarpSpecializedILi4ELi2ELi16ELb1ELb0EEEJNS5_IJSH_SG_SH_EEENS5_IJNST_ISH_SC_EENST_INS5_IJNSA_ILi16EEESB_EEENS5_IJSC_SF_EEEEEEEESJ_SK_SJ_SK_NS1F_6fusion15FusionCallbacksIS1J_NS1R_17LinearCombinationISJ_fSJ_fLNS_15FloatRoundStyleE2EEES1K_S1Q_JEEENS4_5SM1004TMEM4LOAD26SM100_TMEM_LOAD_32dp32b16xENS4_13SM90_TMA_LOADENS12_INS13_ILi2ELi4ELi3EEES16_NST_INS5_IJS17_S1M_EEENS5_IJS1M_SC_EEEEEEENS4_39AutoVectorizingCopyWithAssumedAlignmentILi128EEENS4_14SM90_TMA_STOREES26_S28_S28_EEEvvEEEEvNT_6ParamsE)
	.align		4
        /*000c*/ 	.word	index@(__assertfail)
	.align		4
        /*0010*/ 	.word	0x00000000
	.align		4
        /*0014*/ 	.word	0xfffffffe
	.align		4
        /*0018*/ 	.word	0x00000000
	.align		4
        /*001c*/ 	.word	0xfffffffd
	.align		4
        /*0020*/ 	.word	0x00000000
	.align		4
        /*0024*/ 	.word	0xfffffffc


//--------------------- .nv.constant4             --------------------------
	.section	.nv.constant4,"a",@progbits
	.align	8
	.align		8
.nv.constant4:
        /*0000*/ 	.dword	__assertfail
	.align		8
        /*0008*/ 	.dword	__unnamed_1
	.align		8
        /*0010*/ 	.dword	__unnamed_2
	.align		8
        /*0018*/ 	.dword	_ZN40_INTERNAL_f817de5d_4_k_cu_f7d7ec05_370044cuda3std3__45__cpo5beginE
	.align		8
        /*0020*/ 	.dword	_ZN40_INTERNAL_f817de5d_4_k_cu_f7d7ec05_370044cuda3std3__45__cpo3endE
	.align		8
        /*0028*/ 	.dword	_ZN40_INTERNAL_f817de5d_4_k_cu_f7d7ec05_370044cuda3std3__45__cpo6cbeginE
	.align		8
        /*0030*/ 	.dword	_ZN40_INTERNAL_f817de5d_4_k_cu_f7d7ec05_370044cuda3std3__45__cpo4cendE
	.align		8
        /*0038*/ 	.dword	_ZN40_INTERNAL_f817de5d_4_k_cu_f7d7ec05_370044cuda3std3__442_GLOBAL__N__f817de5d_4_k_cu_f7d7ec05_370046ignoreE
	.align		8
        /*0040*/ 	.dword	_ZN40_INTERNAL_f817de5d_4_k_cu_f7d7ec05_370044cuda3std3__419piecewise_constructE
	.align		8
        /*0048*/ 	.dword	_ZN40_INTERNAL_f817de5d_4_k_cu_f7d7ec05_370044cuda3std3__48in_placeE
	.align		8
        /*0050*/ 	.dword	_ZN40_INTERNAL_f817de5d_4_k_cu_f7d7ec05_370044cuda3std6ranges3__45__cpo4swapE
	.align		8
        /*0058*/ 	.dword	_ZN40_INTERNAL_f817de5d_4_k_cu_f7d7ec05_370044cuda3std6ranges3__45__cpo9iter_moveE
	.align		8
        /*0060*/ 	.dword	_ZN40_INTERNAL_f817de5d_4_k_cu_f7d7ec05_370044cute7productE
	.align		8
        /*0068*/ 	.dword	_ZN40_INTERNAL_f817de5d_4_k_cu_f7d7ec05_370044cute1_E
	.align		8
        /*0070*/ 	.dword	$str$25
	.align		8
        /*0078*/ 	.dword	$str$26
	.align		8
        /*0080*/ 	.dword	$str$27
	.align		8
        /*0088*/ 	.dword	$str$28


//--------------------- .text._ZN7cutlass13device_kernelINS_4gemm6kernel13GemmUniversalIN4cute5tupleIJiiiiEEENS1_10collective13CollectiveMmaINS1_35MainloopSm100TmaUmmaWarpSpecializedILi4ELi2ELi4ENS5_IJNS4_1CILi2EEENSA_ILi1EEESC_EEEEENS5_IJNSA_ILi128EEENSA_ILi256EEENSA_ILi64EEEEEENS_10tfloat32_tENS5_IJlSC_lEEESJ_SK_NS4_8TiledMMAINS4_8MMA_AtomIJNS4_23SM100_MMA_TF32_2x1SM_SSISJ_SJ_fLi128ELi256ELNS4_4UMMA5MajorE0ELSP_0ELNSO_7ScaleInE0ELSQ_0EEEEEENS4_6LayoutINS5_IJSC_SC_SC_EEENS5_IJNSA_ILi0EEESV_SV_EEEEENS5_IJNS4_10UnderscoreESY_SY_EEEEENS4_18SM100_TMA_2SM_LOADENS4_14ComposedLayoutINS4_7SwizzleILi3ELi4ELi3EEENS4_18smem_ptr_flag_bitsILi32EEENST_INS5_IJNSA_ILi8EEENSA_ILi32EEEEEENS5_IJS18_SC_EEEEEEEvNS4_8identityES11_S1C_vS1D_EENS_8epilogue10collective18CollectiveEpilogueINS1F_23Sm100TmaWarpSpecializedILi4ELi2ELi16ELb1ELb0EEEJNS5_IJSH_SG_SH_EEENS5_IJNST_ISH_SC_EENST_INS5_IJNSA_ILi16EEESB_EEENS5_IJSC_SF_EEEEEEEESJ_SK_SJ_SK_NS1F_6fusion15FusionCallbacksIS1J_NS1R_17LinearCombinationISJ_fSJ_fLNS_15FloatRoundStyleE2EEES1K_S1Q_JEEENS4_5SM1004TMEM4LOAD26SM100_TMEM_LOAD_32dp32b16xENS4_13SM90_TMA_LOADENS12_INS13_ILi2ELi4ELi3EEES16_NST_INS5_IJS17_S1M_EEENS5_IJS1M_SC_EEEEEEENS4_39AutoVectorizingCopyWithAssumedAlignmentILi128EEENS4_14SM90_TMA_STOREES26_S28_S28_EEEvvEEEEvNT_6ParamsE --------------------------
	.section	.text._ZN7cutlass13device_kernelINS_4gemm6kernel13GemmUniversalIN4cute5tupleIJiiiiEEENS1_10collective13CollectiveMmaINS1_35MainloopSm100TmaUmmaWarpSpecializedILi4ELi2ELi4ENS5_IJNS4_1CILi2EEENSA_ILi1EEESC_EEEEENS5_IJNSA_ILi128EEENSA_ILi256EEENSA_ILi64EEEEEENS_10tfloat32_tENS5_IJlSC_lEEESJ_SK_NS4_8TiledMMAINS4_8MMA_AtomIJNS4_23SM100_MMA_TF32_2x1SM_SSISJ_SJ_fLi128ELi256ELNS4_4UMMA5MajorE0ELSP_0ELNSO_7ScaleInE0ELSQ_0EEEEEENS4_6LayoutINS5_IJSC_SC_SC_EEENS5_IJNSA_ILi0EEESV_SV_EEEEENS5_IJNS4_10UnderscoreESY_SY_EEEEENS4_18SM100_TMA_2SM_LOADENS4_14ComposedLayoutINS4_7SwizzleILi3ELi4ELi3EEENS4_18smem_ptr_flag_bitsILi32EEENST_INS5_IJNSA_ILi8EEENSA_ILi32EEEEEENS5_IJS18_SC_EEEEEEEvNS4_8identityES11_S1C_vS1D_EENS_8epilogue10collective18CollectiveEpilogueINS1F_23Sm100TmaWarpSpecializedILi4ELi2ELi16ELb1ELb0EEEJNS5_IJSH_SG_SH_EEENS5_IJNST_ISH_SC_EENST_INS5_IJNSA_ILi16EEESB_EEENS5_IJSC_SF_EEEEEEEESJ_SK_SJ_SK_NS1F_6fusion15FusionCallbacksIS1J_NS1R_17LinearCombinationISJ_fSJ_fLNS_15FloatRoundStyleE2EEES1K_S1Q_JEEENS4_5SM1004TMEM4LOAD26SM100_TMEM_LOAD_32dp32b16xENS4_13SM90_TMA_LOADENS12_INS13_ILi2ELi4ELi3EEES16_NST_INS5_IJS17_S1M_EEENS5_IJS1M_SC_EEEEEEENS4_39AutoVectorizingCopyWithAssumedAlignmentILi128EEENS4_14SM90_TMA_STOREES26_S28_S28_EEEvvEEEEvNT_6ParamsE,"ax",@progbits
	.align	128
.text._ZN7cutlass13device_kernelINS_4gemm6kernel13GemmUniversalIN4cute5tupleIJiiiiEEENS1_10collective13CollectiveMmaINS1_35MainloopSm100TmaUmmaWarpSpecializedILi4ELi2ELi4ENS5_IJNS4_1CILi2EEENSA_ILi1EEESC_EEEEENS5_IJNSA_ILi128EEENSA_ILi256EEENSA_ILi64EEEEEENS_10tfloat32_tENS5_IJlSC_lEEESJ_SK_NS4_8TiledMMAINS4_8MMA_AtomIJNS4_23SM100_MMA_TF32_2x1SM_SSISJ_SJ_fLi128ELi256ELNS4_4UMMA5MajorE0ELSP_0ELNSO_7ScaleInE0ELSQ_0EEEEEENS4_6LayoutINS5_IJSC_SC_SC_EEENS5_IJNSA_ILi0EEESV_SV_EEEEENS5_IJNS4_10UnderscoreESY_SY_EEEEENS4_18SM100_TMA_2SM_LOADENS4_14ComposedLayoutINS4_7SwizzleILi3ELi4ELi3EEENS4_18smem_ptr_flag_bitsILi32EEENST_INS5_IJNSA_ILi8EEENSA_ILi32EEEEEENS5_IJS18_SC_EEEEEEEvNS4_8identityES11_S1C_vS1D_EENS_8epilogue10collective18CollectiveEpilogueINS1F_23Sm100TmaWarpSpecializedILi4ELi2ELi16ELb1ELb0EEEJNS5_IJSH_SG_SH_EEENS5_IJNST_ISH_SC_EENST_INS5_IJNSA_ILi16EEESB_EEENS5_IJSC_SF_EEEEEEEESJ_SK_SJ_SK_NS1F_6fusion15FusionCallbacksIS1J_NS1R_17LinearCombinationISJ_fSJ_fLNS_15FloatRoundStyleE2EEES1K_S1Q_JEEENS4_5SM1004TMEM4LOAD26SM100_TMEM_LOAD_32dp32b16xENS4_13SM90_TMA_LOADENS12_INS13_ILi2ELi4ELi3EEES16_NST_INS5_IJS17_S1M_EEENS5_IJS1M_SC_EEEEEEENS4_39AutoVectorizingCopyWithAssumedAlignmentILi128EEENS4_14SM90_TMA_STOREES26_S28_S28_EEEvvEEEEvNT_6ParamsE:
        .type           _ZN7cutlass13device_kernelINS_4gemm6kernel13GemmUniversalIN4cute5tupleIJiiiiEEENS1_10collective13CollectiveMmaINS1_35MainloopSm100TmaUmmaWarpSpecializedILi4ELi2ELi4ENS5_IJNS4_1CILi2EEENSA_ILi1EEESC_EEEEENS5_IJNSA_ILi128EEENSA_ILi256EEENSA_ILi64EEEEEENS_10tfloat32_tENS5_IJlSC_lEEESJ_SK_NS4_8TiledMMAINS4_8MMA_AtomIJNS4_23SM100_MMA_TF32_2x1SM_SSISJ_SJ_fLi128ELi256ELNS4_4UMMA5MajorE0ELSP_0ELNSO_7ScaleInE0ELSQ_0EEEEEENS4_6LayoutINS5_IJSC_SC_SC_EEENS5_IJNSA_ILi0EEESV_SV_EEEEENS5_IJNS4_10UnderscoreESY_SY_EEEEENS4_18SM100_TMA_2SM_LOADENS4_14ComposedLayoutINS4_7SwizzleILi3ELi4ELi3EEENS4_18smem_ptr_flag_bitsILi32EEENST_INS5_IJNSA_ILi8EEENSA_ILi32EEEEEENS5_IJS18_SC_EEEEEEEvNS4_8identityES11_S1C_vS1D_EENS_8epilogue10collective18CollectiveEpilogueINS1F_23Sm100TmaWarpSpecializedILi4ELi2ELi16ELb1ELb0EEEJNS5_IJSH_SG_SH_EEENS5_IJNST_ISH_SC_EENST_INS5_IJNSA_ILi16EEESB_EEENS5_IJSC_SF_EEEEEEEESJ_SK_SJ_SK_NS1F_6fusion15FusionCallbacksIS1J_NS1R_17LinearCombinationISJ_fSJ_fLNS_15FloatRoundStyleE2EEES1K_S1Q_JEEENS4_5SM1004TMEM4LOAD26SM100_TMEM_LOAD_32dp32b16xENS4_13SM90_TMA_LOADENS12_INS13_ILi2ELi4ELi3EEES16_NST_INS5_IJS17_S1M_EEENS5_IJS1M_SC_EEEEEEENS4_39AutoVectorizingCopyWithAssumedAlignmentILi128EEENS4_14SM90_TMA_STOREES26_S28_S28_EEEvvEEEEvNT_6ParamsE,@function
        .size           _ZN7cutlass13device_kernelINS_4gemm6kernel13GemmUniversalIN4cute5tupleIJiiiiEEENS1_10collective13CollectiveMmaINS1_35MainloopSm100TmaUmmaWarpSpecializedILi4ELi2ELi4ENS5_IJNS4_1CILi2EEENSA_ILi1EEESC_EEEEENS5_IJNSA_ILi128EEENSA_ILi256EEENSA_ILi64EEEEEENS_10tfloat32_tENS5_IJlSC_lEEESJ_SK_NS4_8TiledMMAINS4_8MMA_AtomIJNS4_23SM100_MMA_TF32_2x1SM_SSISJ_SJ_fLi128ELi256ELNS4_4UMMA5MajorE0ELSP_0ELNSO_7ScaleInE0ELSQ_0EEEEEENS4_6LayoutINS5_IJSC_SC_SC_EEENS5_IJNSA_ILi0EEESV_SV_EEEEENS5_IJNS4_10UnderscoreESY_SY_EEEEENS4_18SM100_TMA_2SM_LOADENS4_14ComposedLayoutINS4_7SwizzleILi3ELi4ELi3EEENS4_18smem_ptr_flag_bitsILi32EEENST_INS5_IJNSA_ILi8EEENSA_ILi32EEEEEENS5_IJS18_SC_EEEEEEEvNS4_8identityES11_S1C_vS1D_EENS_8epilogue10collective18CollectiveEpilogueINS1F_23Sm100TmaWarpSpecializedILi4ELi2ELi16ELb1ELb0EEEJNS5_IJSH_SG_SH_EEENS5_IJNST_ISH_SC_EENST_INS5_IJNSA_ILi16EEESB_EEENS5_IJSC_SF_EEEEEEEESJ_SK_SJ_SK_NS1F_6fusion15FusionCallbacksIS1J_NS1R_17LinearCombinationISJ_fSJ_fLNS_15FloatRoundStyleE2EEES1K_S1Q_JEEENS4_5SM1004TMEM4LOAD26SM100_TMEM_LOAD_32dp32b16xENS4_13SM90_TMA_LOADENS12_INS13_ILi2ELi4ELi3EEES16_NST_INS5_IJS17_S1M_EEENS5_IJS1M_SC_EEEEEEENS4_39AutoVectorizingCopyWithAssumedAlignmentILi128EEENS4_14SM90_TMA_STOREES26_S28_S28_EEEvvEEEEvNT_6ParamsE,(.L_x_241 - _ZN7cutlass13device_kernelINS_4gemm6kernel13GemmUniversalIN4cute5tupleIJiiiiEEENS1_10collective13CollectiveMmaINS1_35MainloopSm100TmaUmmaWarpSpecializedILi4ELi2ELi4ENS5_IJNS4_1CILi2EEENSA_ILi1EEESC_EEEEENS5_IJNSA_ILi128EEENSA_ILi256EEENSA_ILi64EEEEEENS_10tfloat32_tENS5_IJlSC_lEEESJ_SK_NS4_8TiledMMAINS4_8MMA_AtomIJNS4_23SM100_MMA_TF32_2x1SM_SSISJ_SJ_fLi128ELi256ELNS4_4UMMA5MajorE0ELSP_0ELNSO_7ScaleInE0ELSQ_0EEEEEENS4_6LayoutINS5_IJSC_SC_SC_EEENS5_IJNSA_ILi0EEESV_SV_EEEEENS5_IJNS4_10UnderscoreESY_SY_EEEEENS4_18SM100_TMA_2SM_LOADENS4_14ComposedLayoutINS4_7SwizzleILi3ELi4ELi3EEENS4_18smem_ptr_flag_bitsILi32EEENST_INS5_IJNSA_ILi8EEENSA_ILi32EEEEEENS5_IJS18_SC_EEEEEEEvNS4_8identityES11_S1C_vS1D_EENS_8epilogue10collective18CollectiveEpilogueINS1F_23Sm100TmaWarpSpecializedILi4ELi2ELi16ELb1ELb0EEEJNS5_IJSH_SG_SH_EEENS5_IJNST_ISH_SC_EENST_INS5_IJNSA_ILi16EEESB_EEENS5_IJSC_SF_EEEEEEEESJ_SK_SJ_SK_NS1F_6fusion15FusionCallbacksIS1J_NS1R_17LinearCombinationISJ_fSJ_fLNS_15FloatRoundStyleE2EEES1K_S1Q_JEEENS4_5SM1004TMEM4LOAD26SM100_TMEM_LOAD_32dp32b16xENS4_13SM90_TMA_LOADENS12_INS13_ILi2ELi4ELi3EEES16_NST_INS5_IJS17_S1M_EEENS5_IJS1M_SC_EEEEEEENS4_39AutoVectorizingCopyWithAssumedAlignmentILi128EEENS4_14SM90_TMA_STOREES26_S28_S28_EEEvvEEEEvNT_6ParamsE)
        .other          _ZN7cutlass13device_kernelINS_4gemm6kernel13GemmUniversalIN4cute5tupleIJiiiiEEENS1_10collective13CollectiveMmaINS1_35MainloopSm100TmaUmmaWarpSpecializedILi4ELi2ELi4ENS5_IJNS4_1CILi2EEENSA_ILi1EEESC_EEEEENS5_IJNSA_ILi128EEENSA_ILi256EEENSA_ILi64EEEEEENS_10tfloat32_tENS5_IJlSC_lEEESJ_SK_NS4_8TiledMMAINS4_8MMA_AtomIJNS4_23SM100_MMA_TF32_2x1SM_SSISJ_SJ_fLi128ELi256ELNS4_4UMMA5MajorE0ELSP_0ELNSO_7ScaleInE0ELSQ_0EEEEEENS4_6LayoutINS5_IJSC_SC_SC_EEENS5_IJNSA_ILi0EEESV_SV_EEEEENS5_IJNS4_10UnderscoreESY_SY_EEEEENS4_18SM100_TMA_2SM_LOADENS4_14ComposedLayoutINS4_7SwizzleILi3ELi4ELi3EEENS4_18smem_ptr_flag_bitsILi32EEENST_INS5_IJNSA_ILi8EEENSA_ILi32EEEEEENS5_IJS18_SC_EEEEEEEvNS4_8identityES11_S1C_vS1D_EENS_8epilogue10collective18CollectiveEpilogueINS1F_23Sm100TmaWarpSpecializedILi4ELi2ELi16ELb1ELb0EEEJNS5_IJSH_SG_SH_EEENS5_IJNST_ISH_SC_EENST_INS5_IJNSA_ILi16EEESB_EEENS5_IJSC_SF_EEEEEEEESJ_SK_SJ_SK_NS1F_6fusion15FusionCallbacksIS1J_NS1R_17LinearCombinationISJ_fSJ_fLNS_15FloatRoundStyleE2EEES1K_S1Q_JEEENS4_5SM1004TMEM4LOAD26SM100_TMEM_LOAD_32dp32b16xENS4_13SM90_TMA_LOADENS12_INS13_ILi2ELi4ELi3EEES16_NST_INS5_IJS17_S1M_EEENS5_IJS1M_SC_EEEEEEENS4_39AutoVectorizingCopyWithAssumedAlignmentILi128EEENS4_14SM90_TMA_STOREES26_S28_S28_EEEvvEEEEvNT_6ParamsE,@"STO_CUDA_ENTRY STV_DEFAULT"
_ZN7cutlass13device_kernelINS_4gemm6kernel13GemmUniversalIN4cute5tupleIJiiiiEEENS1_10collective13CollectiveMmaINS1_35MainloopSm100TmaUmmaWarpSpecializedILi4ELi2ELi4ENS5_IJNS4_1CILi2EEENSA_ILi1EEESC_EEEEENS5_IJNSA_ILi128EEENSA_ILi256EEENSA_ILi64EEEEEENS_10tfloat32_tENS5_IJlSC_lEEESJ_SK_NS4_8TiledMMAINS4_8MMA_AtomIJNS4_23SM100_MMA_TF32_2x1SM_SSISJ_SJ_fLi128ELi256ELNS4_4UMMA5MajorE0ELSP_0ELNSO_7ScaleInE0ELSQ_0EEEEEENS4_6LayoutINS5_IJSC_SC_SC_EEENS5_IJNSA_ILi0EEESV_SV_EEEEENS5_IJNS4_10UnderscoreESY_SY_EEEEENS4_18SM100_TMA_2SM_LOADENS4_14ComposedLayoutINS4_7SwizzleILi3ELi4ELi3EEENS4_18smem_ptr_flag_bitsILi32EEENST_INS5_IJNSA_ILi8EEENSA_ILi32EEEEEENS5_IJS18_SC_EEEEEEEvNS4_8identityES11_S1C_vS1D_EENS_8epilogue10collective18CollectiveEpilogueINS1F_23Sm100TmaWarpSpecializedILi4ELi2ELi16ELb1ELb0EEEJNS5_IJSH_SG_SH_EEENS5_IJNST_ISH_SC_EENST_INS5_IJNSA_ILi16EEESB_EEENS5_IJSC_SF_EEEEEEEESJ_SK_SJ_SK_NS1F_6fusion15FusionCallbacksIS1J_NS1R_17LinearCombinationISJ_fSJ_fLNS_15FloatRoundStyleE2EEES1K_S1Q_JEEENS4_5SM1004TMEM4LOAD26SM100_TMEM_LOAD_32dp32b16xENS4_13SM90_TMA_LOADENS12_INS13_ILi2ELi4ELi3EEES16_NST_INS5_IJS17_S1M_EEENS5_IJS1M_SC_EEEEEEENS4_39AutoVectorizingCopyWithAssumedAlignmentILi128EEENS4_14SM90_TMA_STOREES26_S28_S28_EEEvvEEEEvNT_6ParamsE:
[----:B------:R-:W1:Y:S01]  /*0000*/  LDC R1, c[0x0][0x37c] ;  /* 0x0000df00ff017b82 */ /* 0x000e620000000800 */
[----:B------:R-:W2:Y:S01]  /*0010*/  S2R R80, SR_TID.X ;  /* 0x0000000000507919 */ /* 0x000ea20000002100 */
[----:B------:R-:W3:Y:S06]  /*0020*/  LDCU.64 UR6, c[0x0][0x890] ;  /* 0x00011200ff0677ac */ /* 0x000eec0008000a00 */
[----:B------:R-:W4:Y:S01]  /*0030*/  S2UR UR37, SR_CgaCtaId ;  /* 0x00000000002579c3 */ /* 0x000f220000008800 */
[----:B------:R-:W-:Y:S02]  /*0040*/  PRMT R67, RZ, 0x7610, R67 ;  /* 0x00007610ff437816 */ /* 0x000fe40000000043 */
[----:B------:R-:W-:Y:S01]  /*0050*/  ELECT P1, URZ, PT ;  /* 0x0000000000ff782f */ /* 0x000fe20003820000 */
[----:B------:R-:W1:Y:S01]  /*0060*/  LDCU.64 UR38, c[0x0][0x358] ;  /* 0x00006b00ff2677ac */ /* 0x000e620008000a00 */
[----:B---3--:R-:W-:-:S04]  /*0070*/  UISETP.NE.U32.AND UP0, UPT, UR6, URZ, UPT ;  /* 0x000000ff0600728c */ /* 0x008fc8000bf05070 */
[----:B------:R-:W-:Y:S02]  /*0080*/  UISETP.NE.AND.EX UP0, UPT, UR7, URZ, UPT, UP0 ;  /* 0x000000ff0700728c */ /* 0x000fe4000bf05300 */
[----:B----4-:R-:W-:Y:S02]  /*0090*/  ULOP3.LUT UR5, UR37, 0x1, URZ, 0xc0, !UPT ;  /* 0x0000000125057892 */ /* 0x010fe4000f8ec0ff */
[----:B------:R-:W-:Y:S01]  /*00a0*/  ULOP3.LUT UR4, UR37, 0x1, URZ, 0x3c, !UPT ;  /* 0x0000000125047892 */ /* 0x000fe2000f8e3cff */
[----:B--2---:R-:W-:-:S05]  /*00b0*/  SHF.R.U32.HI R72, RZ, 0x5, R80 ;  /* 0x00000005ff487819 */ /* 0x004fca0000011650 */
[----:B------:R-:W2:Y:S02]  /*00c0*/  SHFL.IDX PT, R0, R72, RZ, 0x1f ;  /* 0x00001fff48007589 */ /* 0x000ea400000e0000 */
[----:B--2---:R-:W-:Y:S01]  /*00d0*/  R2UR UR10, R0 ;  /* 0x00000000000a72ca */ /* 0x004fe200000e0000 */
[----:B-1----:R-:W-:-:S14]  /*00e0*/  BRA.U UP0, `(.L_x_0) ;  /* 0x00000001002c7547 */ /* 0x002fdc000b800000 */
[----:B------:R-:W1:Y:S02]  /*00f0*/  LDCU.64 UR8, c[0x0][0x888] ;  /* 0x00011100ff0877ac */ /* 0x000e640008000a00 */
[----:B-1----:R-:W-:-:S04]  /*0100*/  UISETP.NE.U32.AND UP0, UPT, UR8, URZ, UPT ;  /* 0x000000ff0800728c */ /* 0x002fc8000bf05070 */
[----:B------:R-:W-:-:S09]  /*0110*/  UISETP.NE.AND.EX UP0, UPT, UR9, URZ, UPT, UP0 ;  /* 0x000000ff0900728c */ /* 0x000fd2000bf05300 */
[----:B------:R-:W-:Y:S05]  /*0120*/  BRA.U !UP0, `(.L_x_1) ;  /* 0x0000000108107547 */ /* 0x000fea000b800000 */
[----:B------:R-:W1:Y:S02]  /*0130*/  LDC.64 R2, c[0x0][0x888] ;  /* 0x00022200ff027b82 */ /* 0x000e640000000a00 */
[----:B-1----:R1:W5:Y:S01]  /*0140*/  LDG.E R35, desc[UR38][R2.64] ;  /* 0x0000002602237981 */ /* 0x002362000c1e1900 */
[----:B------:R-:W-:Y:S01]  /*0150*/  HFMA2 R67, -RZ, RZ, 0, 5.9604644775390625e-08 ;  /* 0x00000001ff437431 */ /* 0x000fe200000001ff */
[----:B------:R-:W-:Y:S05]  /*0160*/  BRA `(.L_x_0) ;  /* 0x00000000000c7947 */ /* 0x000fea0003800000 */
.L_x_1:
[----:B------:R-:W1:Y:S01]  /*0170*/  LDCU UR8, c[0x0][0x880] ;  /* 0x00011000ff0877ac */ /* 0x000e620008000800 */
[----:B------:R-:W-:Y:S01]  /*0180*/  HFMA2 R67, -RZ, RZ, 0, 5.9604644775390625e-08 ;  /* 0x00000001ff437431 */ /* 0x000fe200000001ff */
[----:B-1----:R-:W-:-:S07]  /*0190*/  MOV R35, UR8 ;  /* 0x0000000800237c02 */ /* 0x002fce0008000f00 */
.L_x_0:
[----:B------:R-:W2:Y:S02]  /*01a0*/  LDCU.64 UR8, c[0x0][0x8b0] ;  /* 0x00011600ff0877ac */ /* 0x000ea40008000a00 */
[----:B--2---:R-:W-:-:S04]  /*01b0*/  UISETP.NE.U32.AND UP0, UPT, UR8, URZ, UPT ;  /* 0x000000ff0800728c */ /* 0x004fc8000bf05070 */
[----:B------:R-:W-:-:S09]  /*01c0*/  UISETP.NE.AND.EX UP0, UPT, UR9, URZ, UPT, UP0 ;  /* 0x000000ff0900728c */ /* 0x000fd2000bf05300 */
[----:B------:R-:W-:Y:S05]  /*01d0*/  BRA.U UP0, `(.L_x_2) ;  /* 0x0000000100247547 */ /* 0x000fea000b800000 */
[----:B------:R-:W2:Y:S02]  /*01e0*/  LDCU.64 UR8, c[0x0][0x8a8] ;  /* 0x00011500ff0877ac */ /* 0x000ea40008000a00 */
[----:B--2---:R-:W-:-:S04]  /*01f0*/  UISETP.NE.U32.AND UP0, UPT, UR8, URZ, UPT ;  /* 0x000000ff0800728c */ /* 0x004fc8000bf05070 */
[----:B------:R-:W-:-:S09]  /*0200*/  UISETP.NE.AND.EX UP0, UPT, UR9, URZ, UPT, UP0 ;  /* 0x000000ff0900728c */ /* 0x000fd2000bf05300 */
[----:B------:R-:W-:Y:S05]  /*0210*/  BRA.U !UP0, `(.L_x_3) ;  /* 0x00000001080c7547 */ /* 0x000fea000b800000 */
[----:B------:R-:W2:Y:S02]  /*0220*/  LDC.64 R32, c[0x0][0x8a8] ;  /* 0x00022a00ff207b82 */ /* 0x000ea40000000a00 */
[----:B--2---:R2:W5:Y:S01]  /*0230*/  LDG.E R32, desc[UR38][R32.64] ;  /* 0x0000002620207981 */ /* 0x004562000c1e1900 */
[----:B------:R-:W-:Y:S05]  /*0240*/  BRA `(.L_x_2) ;  /* 0x0000000000087947 */ /* 0x000fea0003800000 */
.L_x_3:
[----:B------:R-:W2:Y:S02]  /*0250*/  LDCU UR8, c[0x0][0x8a0] ;  /* 0x00011400ff0877ac */ /* 0x000ea40008000800 */
[----:B--2---:R-:W-:Y:S02]  /*0260*/  MOV R32, UR8 ;  /* 0x0000000800207c02 */ /* 0x004fe40008000f00 */
.L_x_2:
[----:B------:R-:W-:Y:S01]  /*0270*/  IMAD.U32 R0, RZ, RZ, UR10 ;  /* 0x0000000aff007e24 */ /* 0x000fe2000f8e00ff */
[----:B------:R-:W-:Y:S04]  /*0280*/  BSSY.RECONVERGENT B0, `(.L_x_4) ;  /* 0x000000c000007945 */ /* 0x000fe80003800200 */
[C---:B------:R-:W-:Y:S02]  /*0290*/  ISETP.NE.OR P2, PT, R0.reuse, 0x1, !P1 ;  /* 0x000000010000780c */ /* 0x040fe40004f45670 */
[----:B------:R-:W-:-:S11]  /*02a0*/  ISETP.NE.OR P0, PT, R0, 0x3, !P1 ;  /* 0x000000030000780c */ /* 0x000fd60004f05670 */
[----:B------:R-:W-:Y:S05]  /*02b0*/  @P2 BRA `(.L_x_5) ;  /* 0x0000000000202947 */ /* 0x000fea0003800000 */
[----:B------:R-:W3:Y:S02]  /*02c0*/  LDCU.64 UR8, c[0x0][0x348] ;  /* 0x00006900ff0877ac */ /* 0x000ee40008000a00 */
[----:B---3--:R-:W-:Y:S02]  /*02d0*/  UIADD3 UR12, UP1, UPT, UR8, 0x80, URZ ;  /* 0x00000080080c7890 */ /* 0x008fe4000ff3e0ff */
[----:B------:R-:W-:Y:S02]  /*02e0*/  UIADD3 UR8, UP0, UPT, UR8, 0x180, URZ ;  /* 0x0000018008087890 */ /* 0x000fe4000ff1e0ff */
[----:B------:R-:W-:Y:S02]  /*02f0*/  UIADD3.X UR13, UPT, UPT, URZ, UR9, URZ, UP1, !UPT ;  /* 0x00000009ff0d7290 */ /* 0x000fe40008ffe4ff */
[----:B------:R-:W-:-:S07]  /*0300*/  UIADD3.X UR9, UPT, UPT, URZ, UR9, URZ, UP0, !UPT ;  /* 0x00000009ff097290 */ /* 0x000fce00087fe4ff */
[----:B------:R3:W-:Y:S02]  /*0310*/  UTMACCTL.PF [UR12] ;  /* 0x000000000c0079b9 */ /* 0x0007e40008040000 */
[----:B------:R3:W-:Y:S02]  /*0320*/  UTMACCTL.PF [UR8] ;  /* 0x00000000080079b9 */ /* 0x0007e40008040000 */
[----:B---3--:R-:W-:Y:S01]  /*0330*/  NOP ;  /* 0x0000000000007918 */ /* 0x008fe20000000000 */
.L_x_5:
[----:B------:R-:W-:Y:S05]  /*0340*/  BSYNC.RECONVERGENT B0 ;  /* 0x0000000000007941 */ /* 0x000fea0003800200 */
.L_x_4:
[----:B------:R-:W-:Y:S04]  /*0350*/  BSSY.RECONVERGENT B0, `(.L_x_6) ;  /* 0x000000a000007945 */ /* 0x000fe80003800200 */
        /* <DEDUP_REMOVED lines=9> */
.L_x_7:
[----:B------:R-:W-:Y:S05]  /*03f0*/  BSYNC.RECONVERGENT B0 ;  /* 0x0000000000007941 */ /* 0x000fea0003800200 */
.L_x_6:
[----:B------:R-:W3:Y:S01]  /*0400*/  LDCU.64 UR8, c[0x0][0x888] ;  /* 0x00011100ff0877ac */ /* 0x000ee20008000a00 */
[----:B------:R-:W-:Y:S02]  /*0410*/  UISETP.EQ.U32.AND UP1, UPT, UR6, URZ, UPT ;  /* 0x000000ff0600728c */ /* 0x000fe4000bf22070 */
[----:B------:R-:W-:Y:S02]  /*0420*/  UPLOP3.LUT UP5, UPT, UPT, UPT, UPT, 0x80, 0x8 ;  /* 0x000000000008789c */ /* 0x000fe40003faf070 */
[----:B---3--:R-:W-:-:S04]  /*0430*/  UISETP.NE.U32.AND UP0, UPT, UR8, URZ, UPT ;  /* 0x000000ff0800728c */ /* 0x008fc8000bf05070 */
[----:B------:R-:W-:-:S04]  /*0440*/  UISETP.NE.AND.EX UP0, UPT, UR9, URZ, UPT, UP0 ;  /* 0x000000ff0900728c */ /* 0x000fc8000bf05300 */
[----:B------:R-:W-:-:S04]  /*0450*/  UISETP.EQ.OR.EX UP2, UPT, UR7, URZ, !UP0, UP1 ;  /* 0x000000ff0700728c */ /* 0x000fc8000c742710 */
[----:B------:R-:W-:-:S05]  /*0460*/  UP2UR UR48, UPR, URZ, 0x4 ;  /* 0x00000004ff307883 */ /* 0x000fca0008000000 */
[----:B------:R-:W-:Y:S07]  /*0470*/  BRA.U !UP2, `(.L_x_8) ;  /* 0x000000010a207547 */ /* 0x000fee000b800000 */
[----:B------:R-:W-:Y:S01]  /*0480*/  UISETP.NE.U32.AND UP2, UPT, UR6, URZ, UPT ;  /* 0x000000ff0600728c */ /* 0x000fe2000bf45070 */
[----:B-----5:R-:W-:Y:S01]  /*0490*/  FSETP.NEU.AND P0, PT, R35, RZ, PT ;  /* 0x000000ff2300720b */ /* 0x020fe20003f0d000 */
[----:B------:R-:W-:Y:S02]  /*04a0*/  USEL UR6, URZ, 0xffffffff, UP0 ;  /* 0xffffffffff067887 */ /* 0x000fe40008000000 */
[----:B------:R-:W-:-:S10]  /*04b0*/  UISETP.NE.AND.EX UP2, UPT, UR7, URZ, UPT, UP2 ;  /* 0x000000ff0700728c */ /* 0x000fd4000bf45320 */
[----:B------:R-:W-:Y:S01]  /*04c0*/  VOTEU.ANY UP1, P0 ;  /* 0x0000000000ff7886 */ /* 0x000fe20000020100 */
[----:B------:R-:W-:-:S04]  /*04d0*/  @!UP2 USEL UR6, URZ, 0xffffffff, UP1 ;  /* 0xffffffffff06a887 */ /* 0x000fc80008800000 */
[----:B------:R-:W-:-:S04]  /*04e0*/  ULOP3.LUT UR6, UR6, 0x1, URZ, 0xc0, !UPT ;  /* 0x0000000106067892 */ /* 0x000fc8000f8ec0ff */
[----:B------:R-:W-:-:S11]  /*04f0*/  UISETP.NE.U32.AND UP5, UPT, UR6, 0x1, UPT ;  /* 0x000000010600788c */ /* 0x000fd6000bfa5070 */
.L_x_8:
[----:B------:R-:W3:Y:S01]  /*0500*/  SHFL.IDX PT, R0, R72, RZ, 0x1f ;  /* 0x00001fff48007589 */ /* 0x000ee200000e0000 */
[----:B------:R-:W-:-:S04]  /*0510*/  UISETP.NE.AND UP1, UPT, UR10, 0x2, UPT ;  /* 0x000000020a00788c */ /* 0x000fc8000bf25270 */
[----:B------:R-:W-:Y:S02]  /*0520*/  UISETP.EQ.AND UP2, UPT, UR5, URZ, !UP1 ;  /* 0x000000ff0500728c */ /* 0x000fe4000cf42270 */
[----:B------:R-:W-:-:S04]  /*0530*/  USEL UR7, URZ, 0x1, UP1 ;  /* 0x00000001ff077887 */ /* 0x000fc80008800000 */
[----:B------:R-:W-:Y:S02]  /*0540*/  PLOP3.LUT P5, PT, P1, PT, UP2, 0x80, 0x8 ;  /* 0x000000000008781c */ /* 0x000fe40000faf028 */
[----:B---3--:R-:W-:-:S13]  /*0550*/  ISETP.NE.AND P0, PT, R0, RZ, PT ;  /* 0x000000ff0000720c */ /* 0x008fda0003f05270 */
[----:B------:R-:W-:Y:S05]  /*0560*/  @P0 BRA `(.L_x_9) ;  /* 0x0000000000440947 */ /* 0x000fea0003800000 */
[----:B------:R-:W-:Y:S01]  /*0570*/  UMOV UR8, 0x400 ;  /* 0x0000040000087882 */ /* 0x000fe20000000000 */
[----:B------:R-:W-:Y:S01]  /*0580*/  UMOV UR6, 0x1 ;  /* 0x0000000100067882 */ /* 0x000fe20000000000 */
[----:B------:R-:W-:Y:S02]  /*0590*/  ULEA UR8, UR37, UR8, 0x18 ;  /* 0x0000000825087291 */ /* 0x000fe4000f8ec0ff */
[----:B------:R-:W-:-:S04]  /*05a0*/  UIADD3 UR12, UPT, UPT, -UR6, 0x100000, URZ ;  /* 0x00100000060c7890 */ /* 0x000fc8000fffe1ff */
[----:B------:R-:W-:Y:S02]  /*05b0*/  USHF.L.U32 UR13, UR12, 0xb, URZ ;  /* 0x0000000b0c0d7899 */ /* 0x000fe400080006ff */
[----:B------:R-:W-:Y:S01]  /*05c0*/  USHF.L.U32 UR12, UR12, 0x1, URZ ;  /* 0x000000010c0c7899 */ /* 0x000fe200080006ff */
[----:B------:R-:W-:Y:S01]  /*05d0*/  ELECT P0, URZ, PT ;  /* 0x0000000000ff782f */ /* 0x000fe20003800000 */
[----:B------:R-:W3:Y:S10]  /*05e0*/  FENCE.VIEW.ASYNC.S ;  /* 0x00000000000073c6 */ /* 0x000ef40000000000 */
[----:B---3--:R3:W4:Y:S01]  /*05f0*/  SYNCS.EXCH.64 URZ, [UR8], UR12 ;  /* 0x0000000c08ff75b2 */ /* 0x0087220008000100 */
[----:B------:R3:W1:Y:S01]  /*0600*/  SYNCS.EXCH.64 URZ, [UR8+0x20], UR12 ;  /* 0x0000200c08ff75b2 */ /* 0x0006620008000100 */
[----:B------:R3:W1:Y:S01]  /*0610*/  SYNCS.EXCH.64 URZ, [UR8+0x8], UR12 ;  /* 0x0000080c08ff75b2 */ /* 0x0006620008000100 */
[----:B------:R3:W1:Y:S01]  /*0620*/  SYNCS.EXCH.64 URZ, [UR8+0x28], UR12 ;  /* 0x0000280c08ff75b2 */ /* 0x0006620008000100 */
[----:B------:R3:W1:Y:S01]  /*0630*/  SYNCS.EXCH.64 URZ, [UR8+0x10], UR12 ;  /* 0x0000100c08ff75b2 */ /* 0x0006620008000100 */
[----:B------:R3:W1:Y:S01]  /*0640*/  SYNCS.EXCH.64 URZ, [UR8+0x30], UR12 ;  /* 0x0000300c08ff75b2 */ /* 0x0006620008000100 */
[----:B------:R3:W1:Y:S01]  /*0650*/  SYNCS.EXCH.64 URZ, [UR8+0x18], UR12 ;  /* 0x0000180c08ff75b2 */ /* 0x0006620008000100 */
[----:B------:R3:W1:Y:S01]  /*0660*/  SYNCS.EXCH.64 URZ, [UR8+0x38], UR12 ;  /* 0x0000380c08ff75b2 */ /* 0x0006620008000100 */
[----:B------:R-:W-:Y:S01]  /*0670*/  NOP ;  /* 0x0000000000007918 */ /* 0x000fe20000000000 */
.L_x_9:
[----:B------:R-:W2:Y:S01]  /*0680*/  SHFL.IDX PT, R0, R72, RZ, 0x1f ;  /* 0x00001fff48007589 */ /* 0x000ea200000e0000 */
[----:B------:R-:W-:Y:S01]  /*0690*/  NOP ;  /* 0x0000000000007918 */ /* 0x000fe20000000000 */
[----:B--2---:R-:W-:-:S13]  /*06a0*/  ISETP.NE.AND P0, PT, R0, 0x1, PT ;  /* 0x000000010000780c */ /* 0x004fda0003f05270 */
[----:B------:R-:W-:Y:S05]  /*06b0*/  @P0 BRA `(.L_x_10) ;  /* 0x0000000000540947 */ /* 0x000fea0003800000 */
[----:B------:R-:W-:Y:S01]  /*06c0*/  UMOV UR9, 0x400 ;  /* 0x0000040000097882 */ /* 0x000fe20000000000 */
[----:B---3--:R-:W-:Y:S01]  /*06d0*/  UMOV UR8, 0x20 ;  /* 0x0000002000087882 */ /* 0x008fe20000000000 */
[----:B------:R-:W-:Y:S01]  /*06e0*/  UMOV UR6, 0x80 ;  /* 0x0000008000067882 */ /* 0x000fe20000000000 */
[----:B------:R-:W-:Y:S02]  /*06f0*/  ULEA UR9, UR37, UR9, 0x18 ;  /* 0x0000000925097291 */ /* 0x000fe4000f8ec0ff */
[----:B------:R-:W-:-:S04]  /*0700*/  UIADD3 UR12, UPT, UPT, -UR8, 0x100000, URZ ;  /* 0x00100000080c7890 */ /* 0x000fc8000fffe1ff */
[----:B------:R-:W-:Y:S02]  /*0710*/  USHF.L.U32 UR13, UR12, 0xb, URZ ;  /* 0x0000000b0c0d7899 */ /* 0x000fe400080006ff */
[----:B------:R-:W-:Y:S02]  /*0720*/  USHF.L.U32 UR12, UR12, 0x1, URZ ;  /* 0x000000010c0c7899 */ /* 0x000fe400080006ff */
[----:B------:R-:W-:-:S04]  /*0730*/  UIADD3 UR14, UPT, UPT, -UR6, 0x100000, URZ ;  /* 0x00100000060e7890 */ /* 0x000fc8000fffe1ff */
[----:B------:R-:W-:Y:S02]  /*0740*/  USHF.L.U32 UR15, UR14, 0xb, URZ ;  /* 0x0000000b0e0f7899 */ /* 0x000fe400080006ff */
[----:B------:R-:W-:Y:S01]  /*0750*/  USHF.L.U32 UR14, UR14, 0x1, URZ ;  /* 0x000000010e0e7899 */ /* 0x000fe200080006ff */
[----:B------:R-:W-:Y:S01]  /*0760*/  ELECT P0, URZ, PT ;  /* 0x0000000000ff782f */ /* 0x000fe20003800000 */
[----:B------:R-:W2:Y:S02]  /*0770*/  FENCE.VIEW.ASYNC.S ;  /* 0x00000000000073c6 */ /* 0x000ea40000000000 */
[----:B--2---:R2:W3:Y:S08]  /*0780*/  SYNCS.EXCH.64 URZ, [UR9+0x40], UR12 ;  /* 0x0000400c09ff75b2 */ /* 0x0044f00008000100 */
        /* <DEDUP_REMOVED lines=8> */
.L_x_10:
[----:B------:R-:W4:Y:S01]  /*0810*/  SHFL.IDX PT, R0, R72, RZ, 0x1f ;  /* 0x00001fff48007589 */ /* 0x000f2200000e0000 */
[----:B------:R-:W-:Y:S01]  /*0820*/  NOP ;  /* 0x0000000000007918 */ /* 0x000fe20000000000 */
[----:B----4-:R-:W-:-:S13]  /*0830*/  ISETP.NE.AND P0, PT, R0, 0x3, PT ;  /* 0x000000030000780c */ /* 0x010fda0003f05270 */
[----:B------:R-:W-:Y:S05]  /*0840*/  @P0 BRA `(.L_x_11) ;  /* 0x00000000002c0947 */ /* 0x000fea0003800000 */
[----:B---3--:R-:W-:Y:S01]  /*0850*/  UMOV UR8, 0x400 ;  /* 0x0000040000087882 */ /* 0x008fe20000000000 */
[----:B------:R-:W-:Y:S01]  /*0860*/  UMOV UR6, 0x20 ;  /* 0x0000002000067882 */ /* 0x000fe20000000000 */
[----:B------:R-:W-:Y:S02]  /*0870*/  ULEA UR8, UR37, UR8, 0x18 ;  /* 0x0000000825087291 */ /* 0x000fe4000f8ec0ff */
[----:B--2---:R-:W-:-:S04]  /*0880*/  UIADD3 UR12, UPT, UPT, -UR6, 0x100000, URZ ;  /* 0x00100000060c7890 */ /* 0x004fc8000fffe1ff */
[----:B------:R-:W-:Y:S02]  /*0890*/  USHF.L.U32 UR13, UR12, 0xb, URZ ;  /* 0x0000000b0c0d7899 */ /* 0x000fe400080006ff */
[----:B------:R-:W-:Y:S01]  /*08a0*/  USHF.L.U32 UR12, UR12, 0x1, URZ ;  /* 0x000000010c0c7899 */ /* 0x000fe200080006ff */
[----:B------:R-:W-:Y:S01]  /*08b0*/  ELECT P0, URZ, PT ;  /* 0x0000000000ff782f */ /* 0x000fe20003800000 */
[----:B------:R-:W2:Y:S10]  /*08c0*/  FENCE.VIEW.ASYNC.S ;  /* 0x00000000000073c6 */ /* 0x000eb40000000000 */
[----:B--2---:R4:W2:Y:S01]  /*08d0*/  SYNCS.EXCH.64 URZ, [UR8+0x80], UR12 ;  /* 0x0000800c08ff75b2 */ /* 0x0048a20008000100 */
[----:B------:R4:W3:Y:S02]  /*08e0*/  SYNCS.EXCH.64 URZ, [UR8+0x88], UR12 ;  /* 0x0000880c08ff75b2 */ /* 0x0008e40008000100 */
[----:B----4-:R-:W-:Y:S01]  /*08f0*/  NOP ;  /* 0x0000000000007918 */ /* 0x010fe20000000000 */
.L_x_11:
[----:B------:R-:W4:Y:S01]  /*0900*/  SHFL.IDX PT, R0, R72, RZ, 0x1f ;  /* 0x00001fff48007589 */ /* 0x000f2200000e0000 */
[----:B------:R-:W-:Y:S01]  /*0910*/  NOP ;  /* 0x0000000000007918 */ /* 0x000fe20000000000 */
[----:B----4-:R-:W-:-:S13]  /*0920*/  ISETP.NE.AND P0, PT, R0, 0x4, PT ;  /* 0x000000040000780c */ /* 0x010fda0003f05270 */
[----:B------:R-:W-:Y:S05]  /*0930*/  @P0 BRA `(.L_x_12) ;  /* 0x0000000000480947 */ /* 0x000fea0003800000 */
[----:B--2---:R-:W-:Y:S01]  /*0940*/  UMOV UR9, 0x1e0 ;  /* 0x000001e000097882 */ /* 0x004fe20000000000 */
[----:B---3--:R-:W-:Y:S01]  /*0950*/  UMOV UR8, 0x400 ;  /* 0x0000040000087882 */ /* 0x008fe20000000000 */
[----:B------:R-:W-:Y:S01]  /*0960*/  USEL UR9, UR9, 0x1a0, UP5 ;  /* 0x000001a009097887 */ /* 0x000fe2000a800000 */
        /* <DEDUP_REMOVED lines=10> */
[----:B--2---:R4:W2:Y:S08]  /*0a10*/  SYNCS.EXCH.64 URZ, [UR8+0x90], UR12 ;  /* 0x0000900c08ff75b2 */ /* 0x0048b00008000100 */
[----:B------:R4:W3:Y:S01]  /*0a20*/  SYNCS.EXCH.64 URZ, [UR8+0xa0], UR14 ;  /* 0x0000a00e08ff75b2 */ /* 0x0008e20008000100 */
[----:B------:R4:W1:Y:S01]  /*0a30*/  SYNCS.EXCH.64 URZ, [UR8+0x98], UR12 ;  /* 0x0000980c08ff75b2 */ /* 0x0008620008000100 */
[----:B------:R4:W1:Y:S02]  /*0a40*/  SYNCS.EXCH.64 URZ, [UR8+0xa8], UR14 ;  /* 0x0000a80e08ff75b2 */ /* 0x0008640008000100 */
[----:B----4-:R-:W-:Y:S01]  /*0a50*/  NOP ;  /* 0x0000000000007918 */ /* 0x010fe20000000000 */
.L_x_12:
[----:B------:R-:W4:Y:S01]  /*0a60*/  SHFL.IDX PT, R0, R72, RZ, 0x1f ;  /* 0x00001fff48007589 */ /* 0x000f2200000e0000 */
[----:B------:R-:W-:Y:S01]  /*0a70*/  NOP ;  /* 0x0000000000007918 */ /* 0x000fe20000000000 */
[----:B----4-:R-:W-:-:S13]  /*0a80*/  ISETP.NE.AND P0, PT, R0, 0x5, PT ;  /* 0x000000050000780c */ /* 0x010fda0003f05270 */
[----:B------:R-:W-:Y:S05]  /*0a90*/  @P0 BRA `(.L_x_13) ;  /* 0x0000000000540947 */ /* 0x000fea0003800000 */
[----:B--2---:R-:W-:Y:S01]  /*0aa0*/  UMOV UR9, 0x400 ;  /* 0x0000040000097882 */ /* 0x004fe20000000000 */
        /* <DEDUP_REMOVED lines=14> */
[----:B------:R4:W1:Y:S01]  /*0b90*/  SYNCS.EXCH.64 URZ, [UR9+0xd8], UR14 ;  /* 0x0000d80e09ff75b2 */ /* 0x0008620008000100 */
[----:B------:R4:W1:Y:S01]  /*0ba0*/  SYNCS.EXCH.64 URZ, [UR9+0xc0], UR12 ;  /* 0x0000c00c09ff75b2 */ /* 0x0008620008000100 */
[----:B------:R4:W1:Y:S01]  /*0bb0*/  SYNCS.EXCH.64 URZ, [UR9+0xe0], UR14 ;  /* 0x0000e00e09ff75b2 */ /* 0x0008620008000100 */
[----:B------:R4:W1:Y:S01]  /*0bc0*/  SYNCS.EXCH.64 URZ, [UR9+0xc8], UR12 ;  /* 0x0000c80c09ff75b2 */ /* 0x0008620008000100 */
[----:B------:R4:W1:Y:S02]  /*0bd0*/  SYNCS.EXCH.64 URZ, [UR9+0xe8], UR14 ;  /* 0x0000e80e09ff75b2 */ /* 0x0008640008000100 */
[----:B----4-:R-:W-:Y:S01]  /*0be0*/  NOP ;  /* 0x0000000000007918 */ /* 0x010fe20000000000 */
.L_x_13:
[----:B------:R-:W4:Y:S01]  /*0bf0*/  SHFL.IDX PT, R0, R72, RZ, 0x1f ;  /* 0x00001fff48007589 */ /* 0x000f2200000e0000 */
[----:B------:R-:W-:Y:S01]  /*0c00*/  ISETP.NE.OR P1, PT, RZ, UR10, !P1 ;  /* 0x0000000aff007c0c */ /* 0x000fe2000cf25670 */
        /* <DEDUP_REMOVED lines=12> */
[----:B------:R4:W3:Y:S01]  /*0cd0*/  SYNCS.EXCH.64 URZ, [UR8+0x100], UR12 ;  /* 0x0001000c08ff75b2 */ /* 0x0008e20008000100 */
[----:B------:R4:W1:Y:S01]  /*0ce0*/  SYNCS.EXCH.64 URZ, [UR8+0xf8], UR12 ;  /* 0x0000f80c08ff75b2 */ /* 0x0008620008000100 */
[----:B------:R4:W1:Y:S02]  /*0cf0*/  SYNCS.EXCH.64 URZ, [UR8+0x108], UR12 ;  /* 0x0001080c08ff75b2 */ /* 0x0008640008000100 */
[----:B----4-:R-:W-:Y:S01]  /*0d00*/  NOP ;  /* 0x0000000000007918 */ /* 0x010fe20000000000 */
.L_x_14:
[----:B------:R-:W-:Y:S01]  /*0d10*/  VOTEU.ALL UP1, P1 ;  /* 0x0000000000ff7886 */ /* 0x000fe20000820000 */
[----:B---3--:R-:W3:Y:S01]  /*0d20*/  LDCU UR8, c[0x0][0x36c] ;  /* 0x00006d80ff0877ac */ /* 0x008ee20008000800 */
[----:B------:R-:W-:Y:S01]  /*0d30*/  NOP ;  /* 0x0000000000007918 */ /* 0x000fe20000000000 */
[----:B------:R-:W-:Y:S01]  /*0d40*/  LOP3.LUT R10, R80, 0x1f, RZ, 0xc0, !PT ;  /* 0x0000001f500a7812 */ /* 0x000fe200078ec0ff */
[----:B--2---:R-:W-:Y:S01]  /*0d50*/  UMOV UR12, 0x20 ;  /* 0x00000020000c7882 */ /* 0x004fe20000000000 */
[----:B------:R-:W-:Y:S01]  /*0d60*/  @!UP1 UMOV UR6, 0x400 ;  /* 0x0000040000069882 */ /* 0x000fe20000000000 */
[----:B------:R-:W-:-:S04]  /*0d70*/  @!UP1 UIADD3 UR12, UPT, UPT, -UR12, 0x100000, URZ ;  /* 0x001000000c0c9890 */ /* 0x000fc8000fffe1ff */
[----:B------:R-:W-:Y:S02]  /*0d80*/  @!UP1 USHF.L.U32 UR13, UR12, 0xb, URZ ;  /* 0x0000000b0c0d9899 */ /* 0x000fe400080006ff */
[----:B------:R-:W-:Y:S02]  /*0d90*/  @!UP1 USHF.L.U32 UR12, UR12, 0x1, URZ ;  /* 0x000000010c0c9899 */ /* 0x000fe400080006ff */
[----:B------:R-:W-:Y:S01]  /*0da0*/  @!UP1 ULEA UR6, UR37, UR6, 0x18 ;  /* 0x0000000625069291 */ /* 0x000fe2000f8ec0ff */
[----:B------:R-:W-:Y:S01]  /*0db0*/  VOTEU.ALL UP1, P1 ;  /* 0x0000000000ff7886 */ /* 0x000fe20000820000 */
[----:B------:R-:W-:Y:S01]  /*0dc0*/  UISETP.NE.AND UP4, UPT, UR10, URZ, UPT ;  /* 0x000000ff0a00728c */ /* 0x000fe2000bf85270 */
[----:B------:R-:W2:Y:S09]  /*0dd0*/  FENCE.VIEW.ASYNC.S ;  /* 0x00000000000073c6 */ /* 0x000eb20000000000 */
[----:B--2---:R2:W4:Y:S01]  /*0de0*/  @!UP1 SYNCS.EXCH.64 URZ, [UR6+0x110], UR12 ;  /* 0x0001100c06ff95b2 */ /* 0x0045220008000100 */
[----:B---3--:R-:W-:-:S09]  /*0df0*/  UISETP.EQ.U32.AND UP1, UPT, UR8, 0x1, UPT ;  /* 0x000000010800788c */ /* 0x008fd2000bf22070 */
[----:B------:R-:W-:Y:S05]  /*0e00*/  BRA.U !UP1, `(.L_x_15) ;  /* 0x0000000109087547 */ /* 0x000fea000b800000 */
[----:B-1--4-:R-:W-:Y:S01]  /*0e10*/  UCGABAR_ARV ;  /* 0x00000000000079c7 */ /* 0x012fe20008000000 */
[----:B------:R-:W-:Y:S05]  /*0e20*/  BRA `(.L_x_16) ;  /* 0x0000000000047947 */ /* 0x000fea0003800000 */
.L_x_15:
[----:B-1--4-:R-:W-:Y:S01]  /*0e30*/  NOP ;  /* 0x0000000000007918 */ /* 0x012fe20000000000 */
.L_x_16:
[----:B------:R-:W1:Y:S01]  /*0e40*/  S2R R11, SR_CTAID.X ;  /* 0x00000000000b7919 */ /* 0x000e620000002500 */
[----:B------:R-:W-:-:S05]  /*0e50*/  CS2R.32 R68, SR_CgaSize ;  /* 0x0000000000447805 */ /* 0x000fca0000008a00 */
[----:B------:R-:W-:-:S05]  /*0e60*/  IMAD R68, R68, -0xa0, RZ ;  /* 0xffffff6044447824 */ /* 0x000fca00078e02ff */
[----:B------:R-:W-:-:S14]  /*0e70*/  R2UR UR8, R68 ;  /* 0x00000000440872ca */ /* 0x000fdc00000e0000 */
[----:B------:R-:W3:Y:S01]  /*0e80*/  LDCU UR8, c[0x0][UR8+0x2b0] ;  /* 0x00005600080877ac */ /* 0x000ee20008000800 */
[----:B------:R-:W-:-:S05]  /*0e90*/  CS2R.32 R0, SR_CgaSize ;  /* 0x0000000000007805 */ /* 0x000fca0000008a00 */
[----:B------:R-:W-:-:S06]  /*0ea0*/  IMAD R0, R0, -0xa0, RZ ;  /* 0xffffff6000007824 */ /* 0x000fcc00078e02ff */
[----:B------:R-:W4:Y:S01]  /*0eb0*/  LDC R0, c[0x0][R0+0x2a0] ;  /* 0x0000a80000007b82 */ /* 0x000f220000000800 */
[----:B------:R-:W-:Y:S01]  /*0ec0*/  PRMT R8, RZ, 0x7610, R8 ;  /* 0x00007610ff087816 */ /* 0x000fe20000000008 */
[----:B------:R-:W3:Y:S01]  /*0ed0*/  S2R R20, SR_CTAID.Y ;  /* 0x0000000000147919 */ /* 0x000ee20000002600 */
[----:B------:R-:W-:-:S05]  /*0ee0*/  CS2R.32 R68, SR_CgaSize ;  /* 0x0000000000447805 */ /* 0x000fca0000008a00 */
[----:B------:R-:W-:-:S05]  /*0ef0*/  IMAD R68, R68, -0xa0, RZ ;  /* 0xffffff6044447824 */ /* 0x000fca00078e02ff */
[----:B--2---:R-:W-:-:S14]  /*0f00*/  R2UR UR6, R68 ;  /* 0x00000000440672ca */ /* 0x004fdc00000e0000 */
[----:B------:R-:W2:Y:S01]  /*0f10*/  LDCU UR6, c[0x0][UR6+0x2b4] ;  /* 0x00005680060677ac */ /* 0x000ea20008000800 */
[----:B------:R-:W-:Y:S01]  /*0f20*/  UISETP.NE.AND UP2, UPT, UR10, 0x2, UPT ;  /* 0x000000020a00788c */ /* 0x000fe2000bf45270 */
[----:B------:R-:W3:Y:S01]  /*0f30*/  LDC R9, c[0x0][0xb24] ;  /* 0x0002c900ff097b82 */ /* 0x000ee20000000800 */
[----:B------:R-:W-:-:S05]  /*0f40*/  CS2R.32 R66, SR_CgaSize ;  /* 0x0000000000427805 */ /* 0x000fca0000008a00 */
[----:B------:R-:W-:-:S06]  /*0f50*/  IMAD R66, R66, -0xa0, RZ ;  /* 0xffffff6042427824 */ /* 0x000fcc00078e02ff */
[----:B------:R-:W4:Y:S08]  /*0f60*/  LDC R66, c[0x0][R66+0x2a4] ;  /* 0x0000a90042427b82 */ /* 0x000f300000000800 */
[----:B------:R-:W4:Y:S01]  /*0f70*/  LDC R26, c[0x0][0xb24] ;  /* 0x0002c900ff1a7b82 */ /* 0x000f220000000800 */
[----:B-1----:R-:W-:Y:S01]  /*0f80*/  I2FP.F32.U32 R4, R11 ;  /* 0x0000000b00047245 */ /* 0x002fe20000201000 */
[----:B------:R-:W-:-:S06]  /*0f90*/  IMAD.MOV.U32 R21, RZ, RZ, R11 ;  /* 0x000000ffff157224 */ /* 0x000fcc00078e000b */
[----:B------:R-:W1:Y:S01]  /*0fa0*/  S2UR UR36, SR_CTAID.Z ;  /* 0x00000000002479c3 */ /* 0x000e620000002700 */
[----:B---3--:R-:W-:Y:S02]  /*0fb0*/  ISETP.GE.AND P0, PT, R9, 0x1, PT ;  /* 0x000000010900780c */ /* 0x008fe40003f06270 */
[----:B------:R-:W-:Y:S01]  /*0fc0*/  I2FP.F32.U32 R2, R20 ;  /* 0x0000001400027245 */ /* 0x000fe20000201000 */
[----:B------:R-:W-:-:S04]  /*0fd0*/  FMUL R4, R4, UR8 ;  /* 0x0000000804047c20 */ /* 0x000fc80008400000 */
[----:B--2---:R-:W-:Y:S01]  /*0fe0*/  FMUL R2, R2, UR6 ;  /* 0x0000000602027c20 */ /* 0x004fe20008400000 */
[----:B------:R-:W2:Y:S01]  /*0ff0*/  F2I.U32.TRUNC.NTZ R68, R4 ;  /* 0x0000000400447305 */ /* 0x000ea2000020f000 */
[----:B------:R-:W3:Y:S07]  /*1000*/  LDCU UR6, c[0x0][0xb30] ;  /* 0x00016600ff0677ac */ /* 0x000eee0008000800 */
[----:B------:R-:W1:Y:S01]  /*1010*/  F2I.U32.TRUNC.NTZ R3, R2 ;  /* 0x0000000200037305 */ /* 0x000e62000020f000 */
[----:B--2---:R-:W-:-:S04]  /*1020*/  IMAD.MOV R68, RZ, RZ, -R68 ;  /* 0x000000ffff447224 */ /* 0x004fc800078e0a44 */
[----:B----4-:R-:W-:Y:S01]  /*1030*/  IMAD R68, R0, R68, R11 ;  /* 0x0000004400447224 */ /* 0x010fe200078e020b */
[----:B------:R-:W-:Y:S01]  /*1040*/  PRMT R0, RZ, 0x7610, R0 ;  /* 0x00007610ff007816 */ /* 0x000fe20000000000 */
[----:B---3--:R-:W-:Y:S01]  /*1050*/  UISETP.NE.AND UP3, UPT, UR6, 0x1, UPT ;  /* 0x000000010600788c */ /* 0x008fe2000bf65270 */
[----:B-1----:R-:W-:-:S05]  /*1060*/  IADD3 R3, PT, PT, -R3, RZ, RZ ;  /* 0x000000ff03037210 */ /* 0x002fca0007ffe1ff */
[----:B------:R-:W-:Y:S01]  /*1070*/  IMAD R66, R66, R3, R20 ;  /* 0x0000000342427224 */ /* 0x000fe200078e0214 */
[----:B------:R-:W-:Y:S06]  /*1080*/  BRA.U UP4, `(.L_x_17) ;  /* 0x0000000104247547 */ /* 0x000fec000b800000 */
[----:B------:R-:W-:Y:S01]  /*1090*/  ISETP.NE.AND P1, PT, R66, RZ, PT ;  /* 0x000000ff4200720c */ /* 0x000fe20003f25270 */
[----:B------:R-:W-:Y:S01]  /*10a0*/  IMAD.MOV.U32 R0, RZ, RZ, 0x3 ;  /* 0x00000003ff007424 */ /* 0x000fe200078e00ff */
[C---:B------:R-:W-:Y:S02]  /*10b0*/  LOP3.LUT R3, R68.reuse, 0xfffffffe, RZ, 0xc0, !PT ;  /* 0xfffffffe44037812 */ /* 0x040fe400078ec0ff */
[----:B------:R-:W-:Y:S02]  /*10c0*/  ISETP.LT.U32.OR P1, PT, R68, 0x2, !P1 ;  /* 0x000000024400780c */ /* 0x000fe40004f21470 */
[----:B------:R-:W-:Y:S02]  /*10d0*/  SHF.L.U32 R0, R0, R3, RZ ;  /* 0x0000000300007219 */ /* 0x000fe400000006ff */
[----:B------:R-:W-:Y:S02]  /*10e0*/  SEL R5, RZ, 0x1, !P1 ;  /* 0x00000001ff057807 */ /* 0x000fe40004800000 */
[----:B------:R-:W-:-:S05]  /*10f0*/  SEL R2, RZ, 0x2, !P1 ;  /* 0x00000002ff027807 */ /* 0x000fca0004800000 */
[----:B------:R-:W-:-:S05]  /*1100*/  IMAD.IADD R2, R5, 0x1, R2 ;  /* 0x0000000105027824 */ /* 0x000fca00078e0202 */
[----:B------:R-:W-:Y:S02]  /*1110*/  PRMT R8, R2, 0x7610, R8 ;  /* 0x0000761002087816 */ /* 0x000fe40000000008 */
.L_x_17:
[----:B------:R-:W-:Y:S05]  /*1120*/  @!P0 BRA `(.L_x_18) ;  /* 0x0000000000b88947 */ /* 0x000fea0003800000 */
[----:B------:R-:W1:Y:S01]  /*1130*/  LDC.64 R4, c[0x0][0xb18] ;  /* 0x0002c600ff047b82 */ /* 0x000e620000000a00 */
[----:B------:R-:W-:-:S07]  /*1140*/  ISETP.NE.AND P0, PT, R9, 0x1, PT ;  /* 0x000000010900780c */ /* 0x000fce0003f05270 */
[----:B------:R-:W2:Y:S08]  /*1150*/  LDC R14, c[0x0][0xb0c] ;  /* 0x0002c300ff0e7b82 */ /* 0x000eb00000000800 */
[----:B------:R-:W3:Y:S08]  /*1160*/  LDC R13, c[0x0][0x370] ;  /* 0x0000dc00ff0d7b82 */ /* 0x000ef00000000800 */
[----:B------:R-:W4:Y:S01]  /*1170*/  LDC R16, c[0x0][0x374] ;  /* 0x0000dd00ff107b82 */ /* 0x000f220000000800 */
[----:B-1----:R-:W-:-:S07]  /*1180*/  ISETP.NE.AND P1, PT, R4, 0x1, PT ;  /* 0x000000010400780c */ /* 0x002fce0003f25270 */
[----:B------:R-:W3:Y:S01]  /*1190*/  LDC.64 R6, c[0x0][0xb10] ;  /* 0x0002c400ff067b82 */ /* 0x000ee20000000a00 */
[----:B--2---:R-:W-:-:S07]  /*11a0*/  ISETP.NE.AND P2, PT, R14, 0x1, PT ;  /* 0x000000010e00780c */ /* 0x004fce0003f45270 */
[----:B------:R-:W1:Y:S08]  /*11b0*/  LDC R12, c[0x0][0xb20] ;  /* 0x0002c800ff0c7b82 */ /* 0x000e700000000800 */
[----:B------:R-:W2:Y:S01]  /*11c0*/  LDC.64 R2, c[0x0][0xb28] ;  /* 0x0002ca00ff027b82 */ /* 0x000ea20000000a00 */
[----:B----4-:R-:W-:-:S04]  /*11d0*/  IMAD.HI.U32 R15, R16, R5, RZ ;  /* 0x00000005100f7227 */ /* 0x010fc800078e00ff */
[----:B------:R-:W-:-:S04]  /*11e0*/  IMAD.HI.U32 R5, R20, R5, RZ ;  /* 0x0000000514057227 */ /* 0x000fc800078e00ff */
[----:B---3--:R-:W-:-:S04]  /*11f0*/  IMAD.HI.U32 R18, R13, R6, RZ ;  /* 0x000000060d127227 */ /* 0x008fc800078e00ff */
[C---:B------:R-:W-:Y:S01]  /*1200*/  IMAD.HI.U32 R22, R11.reuse, R6, RZ ;  /* 0x000000060b167227 */ /* 0x040fe200078e00ff */
[-C--:B------:R-:W-:Y:S02]  /*1210*/  @P2 SHF.R.U32.HI R13, RZ, R7.reuse, R18 ;  /* 0x00000007ff0d2219 */ /* 0x080fe40000011612 */
[-C--:B-1----:R-:W-:Y:S02]  /*1220*/  @P1 SHF.R.U32.HI R16, RZ, R12.reuse, R15 ;  /* 0x0000000cff101219 */ /* 0x082fe4000001160f */
[----:B------:R-:W-:Y:S02]  /*1230*/  SHF.R.U32.HI R5, RZ, R12, R5 ;  /* 0x0000000cff057219 */ /* 0x000fe40000011605 */
[----:B------:R-:W-:Y:S02]  /*1240*/  SHF.R.U32.HI R22, RZ, R7, R22 ;  /* 0x00000007ff167219 */ /* 0x000fe40000011616 */
[----:B------:R-:W-:Y:S01]  /*1250*/  SEL R5, R20, R5, !P1 ;  /* 0x0000000514057207 */ /* 0x000fe20004800000 */
[----:B--2---:R-:W-:Y:S01]  /*1260*/  IMAD.HI.U32 R18, R16, R2, RZ ;  /* 0x0000000210127227 */ /* 0x004fe200078e00ff */
[----:B------:R-:W-:-:S02]  /*1270*/  SEL R21, R11, R22, !P2 ;  /* 0x000000160b157207 */ /* 0x000fc40005000000 */
[----:B------:R-:W-:Y:S01]  /*1280*/  IADD3 R7, PT, PT, -R5, RZ, RZ ;  /* 0x000000ff05077210 */ /* 0x000fe20007ffe1ff */
[----:B------:R-:W-:Y:S01]  /*1290*/  IMAD.HI.U32 R6, R13, R2, RZ ;  /* 0x000000020d067227 */ /* 0x000fe200078e00ff */
[----:B------:R-:W-:-:S03]  /*12a0*/  @P0 SHF.R.U32.HI R16, RZ, R3, R18 ;  /* 0x00000003ff100219 */ /* 0x000fc60000011612 */
[----:B------:R-:W-:Y:S01]  /*12b0*/  IMAD R7, R4, R7, R20 ;  /* 0x0000000704077224 */ /* 0x000fe200078e0214 */
[----:B------:R-:W-:Y:S01]  /*12c0*/  @P0 SHF.R.U32.HI R13, RZ, R3, R6 ;  /* 0x00000003ff0d0219 */ /* 0x000fe20000011606 */
[----:B------:R-:W-:-:S04]  /*12d0*/  IMAD R16, R16, R9, RZ ;  /* 0x0000000910107224 */ /* 0x000fc800078e02ff */
[----:B------:R-:W-:Y:S01]  /*12e0*/  IMAD R6, R13, R9, RZ ;  /* 0x000000090d067224 */ /* 0x000fe200078e02ff */
[----:B------:R-:W-:-:S04]  /*12f0*/  ISETP.GE.AND P1, PT, R5, R16, PT ;  /* 0x000000100500720c */ /* 0x000fc80003f26270 */
[----:B------:R-:W-:Y:S01]  /*1300*/  ISETP.GE.OR P1, PT, R21, R6, P1 ;  /* 0x000000061500720c */ /* 0x000fe20000f26670 */
[----:B------:R-:W-:-:S05]  /*1310*/  IMAD.HI.U32 R6, R5, R2, RZ ;  /* 0x0000000205067227 */ /* 0x000fca00078e00ff */
[----:B------:R-:W-:-:S04]  /*1320*/  SHF.R.U32.HI R6, RZ, R3, R6 ;  /* 0x00000003ff067219 */ /* 0x000fc80000011606 */
[----:B------:R-:W-:-:S03]  /*1330*/  SEL R6, R5, R6, !P0 ;  /* 0x0000000605067207 */ /* 0x000fc60004000000 */
[----:B------:R-:W-:Y:S01]  /*1340*/  @!P1 IMAD.HI.U32 R12, R21, R2, RZ ;  /* 0x00000002150c9227 */ /* 0x000fe200078e00ff */
[----:B------:R-:W-:-:S04]  /*1350*/  IADD3 R2, PT, PT, -R6, RZ, RZ ;  /* 0x000000ff06027210 */ /* 0x000fc80007ffe1ff */
[----:B------:R-:W-:Y:S01]  /*1360*/  @!P1 SHF.R.U32.HI R12, RZ, R3, R12 ;  /* 0x00000003ff0c9219 */ /* 0x000fe2000001160c */
[----:B------:R-:W-:-:S03]  /*1370*/  IMAD R2, R9, R2, R5 ;  /* 0x0000000209027224 */ /* 0x000fc600078e0205 */
[----:B------:R-:W-:-:S05]  /*1380*/  @!P1 SEL R3, R21, R12, !P0 ;  /* 0x0000000c15039207 */ /* 0x000fca0004000000 */
[--C-:B------:R-:W-:Y:S02]  /*1390*/  @!P1 IMAD.IADD R6, R6, 0x1, -R3.reuse ;  /* 0x0000000106069824 */ /* 0x100fe400078e0a03 */
[----:B------:R-:W-:Y:S01]  /*13a0*/  @!P1 IMAD R3, R2, R13, R3 ;  /* 0x0000000d02039224 */ /* 0x000fe200078e0203 */
[----:B------:R-:W-:Y:S01]  /*13b0*/  IADD3 R2, PT, PT, -R21, RZ, RZ ;  /* 0x000000ff15027210 */ /* 0x000fe20007ffe1ff */
[----:B------:R-:W-:Y:S02]  /*13c0*/  @!P1 IMAD R5, R6, R9, R21 ;  /* 0x0000000906059224 */ /* 0x000fe400078e0215 */
[----:B------:R-:W-:Y:S02]  /*13d0*/  @!P1 IMAD.MOV.U32 R21, RZ, RZ, R3 ;  /* 0x000000ffff159224 */ /* 0x000fe400078e0003 */
[----:B------:R-:W-:Y:S02]  /*13e0*/  IMAD R2, R14, R2, R11 ;  /* 0x000000020e027224 */ /* 0x000fe400078e020b */
[----:B------:R-:W-:-:S02]  /*13f0*/  IMAD R20, R5, R4, R7 ;  /* 0x0000000405147224 */ /* 0x000fc400078e0207 */
[----:B------:R-:W-:Y:S02]  /*1400*/  IMAD R21, R21, R14, R2 ;  /* 0x0000000e15157224 */ /* 0x000fe400078e0202 */
.L_x_18:
[----:B------:R-:W-:Y:S05]  /*1410*/  BRA.U UP3, `(.L_x_19) ;  /* 0x0000000103407547 */ /* 0x000fea000b800000 */
[----:B------:R-:W1:Y:S08]  /*1420*/  LDC.64 R4, c[0x0][0xb10] ;  /* 0x0002c400ff047b82 */ /* 0x000e700000000a00 */
[----:B------:R-:W2:Y:S08]  /*1430*/  LDC.64 R2, c[0x0][0xb18] ;  /* 0x0002c600ff027b82 */ /* 0x000eb00000000a00 */
[----:B------:R-:W3:Y:S08]  /*1440*/  LDC R6, c[0x0][0xb20] ;  /* 0x0002c800ff067b82 */ /* 0x000ef00000000800 */
[----:B------:R-:W4:Y:S01]  /*1450*/  LDC R12, c[0x0][0xb0c] ;  /* 0x0002c300ff0c7b82 */ /* 0x000f220000000800 */
[----:B-1----:R-:W-:-:S05]  /*1460*/  IMAD.HI.U32 R4, R21, R4, RZ ;  /* 0x0000000415047227 */ /* 0x002fca00078e00ff */
[----:B------:R-:W-:Y:S01]  /*1470*/  SHF.R.U32.HI R4, RZ, R5, R4 ;  /* 0x00000005ff047219 */ /* 0x000fe20000011604 */
[----:B--2---:R-:W-:Y:S01]  /*1480*/  IMAD.HI.U32 R3, R20, R3, RZ ;  /* 0x0000000314037227 */ /* 0x004fe200078e00ff */
[----:B------:R-:W-:-:S04]  /*1490*/  ISETP.NE.AND P0, PT, R2, 0x1, PT ;  /* 0x000000010200780c */ /* 0x000fc80003f05270 */
[----:B---3--:R-:W-:-:S04]  /*14a0*/  SHF.R.U32.HI R3, RZ, R6, R3 ;  /* 0x00000006ff037219 */ /* 0x008fc80000011603 */
[----:B------:R-:W-:Y:S02]  /*14b0*/  SEL R3, R20, R3, !P0 ;  /* 0x0000000314037207 */ /* 0x000fe40004000000 */
[----:B----4-:R-:W-:-:S04]  /*14c0*/  ISETP.NE.AND P1, PT, R12, 0x1, PT ;  /* 0x000000010c00780c */ /* 0x010fc80003f25270 */
[----:B------:R-:W-:-:S05]  /*14d0*/  SEL R6, R21, R4, !P1 ;  /* 0x0000000415067207 */ /* 0x000fca0004800000 */
[----:B------:R-:W-:Y:S02]  /*14e0*/  IMAD.IADD R4, R3, 0x1, -R6 ;  /* 0x0000000103047824 */ /* 0x000fe400078e0a06 */
[----:B------:R-:W-:Y:S02]  /*14f0*/  IMAD.IADD R3, R6, 0x1, -R3 ;  /* 0x0000000106037824 */ /* 0x000fe400078e0a03 */
[----:B------:R-:W-:Y:S02]  /*1500*/  IMAD R21, R4, R12, R21 ;  /* 0x0000000c04157224 */ /* 0x000fe400078e0215 */
[----:B------:R-:W-:Y:S02]  /*1510*/  IMAD R20, R3, R2, R20 ;  /* 0x0000000203147224 */ /* 0x000fe400078e0214 */
.L_x_19:
[----:B------:R-:W-:Y:S05]  /*1520*/  BRA.U !UP1, `(.L_x_20) ;  /* 0x00000001090c7547 */ /* 0x000fea000b800000 */
[----:B------:R-:W-:Y:S01]  /*1530*/  UCGABAR_WAIT ;  /* 0x0000000000007dc7 */ /* 0x000fe20008000000 */
[----:B------:R-:W-:Y:S01]  /*1540*/  CCTL.IVALL ;  /* 0x00000000ff00798f */ /* 0x000fe20002000000 */
[----:B------:R-:W-:Y:S05]  /*1550*/  BRA `(.L_x_21) ;  /* 0x0000000000047947 */ /* 0x000fea0003800000 */
.L_x_20:
[----:B------:R-:W-:Y:S06]  /*1560*/  BAR.SYNC.DEFER_BLOCKING 0x0 ;  /* 0x0000000000007b1d */ /* 0x000fec0000010000 */
.L_x_21:
[----:B------:R-:W-:Y:S05]  /*1570*/  BRA.U UP2, `(.L_x_22) ;  /* 0x0000001502107547 */ /* 0x000fea000b800000 */
[----:B------:R-:W1:Y:S01]  /*1580*/  LDCU UR4, c[0x0][0x38c] ;  /* 0x00007180ff0477ac */ /* 0x000e620008000800 */
[----:B------:R-:W2:Y:S01]  /*1590*/  LDC R9, c[0x0][0x370] ;  /* 0x0000dc00ff097b82 */ /* 0x000ea20000000800 */
[C---:B------:R-:W-:Y:S01]  /*15a0*/  IMAD.SHL.U32 R17, R11.reuse, 0x80, RZ ;  /* 0x000000800b117824 */ /* 0x040fe200078e00ff */
[----:B------:R-:W-:Y:S01]  /*15b0*/  PLOP3.LUT P1, PT, PT, PT, UP5, 0x80, 0x8 ;  /* 0x000000000008781c */ /* 0x000fe20003f2f058 */
[----:B------:R-:W-:Y:S01]  /*15c0*/  HFMA2 R15, -RZ, RZ, 0, 5.9604644775390625e-08 ;  /* 0x00000001ff0f7431 */ /* 0x000fe200000001ff */
[----:B------:R-:W-:Y:S01]  /*15d0*/  UISETP.NE.AND UP1, UPT, UR10, URZ, UPT ;  /* 0x000000ff0a00728c */ /* 0x000fe2000bf25270 */
[----:B------:R-:W-:Y:S01]  /*15e0*/  HFMA2 R12, -RZ, RZ, 0, 0 ;  /* 0x00000000ff0c7431 */ /* 0x000fe200000001ff */
[----:B------:R-:W-:Y:S01]  /*15f0*/  ISETP.NE.AND P4, PT, R10, RZ, P5 ;  /* 0x000000ff0a00720c */ /* 0x000fe20002f85270 */
[----:B------:R-:W-:Y:S01]  /*1600*/  IMAD.SHL.U32 R16, R11, 0x40, RZ ;  /* 0x000000400b107824 */ /* 0x000fe200078e00ff */
[----:B------:R-:W3:Y:S01]  /*1610*/  LDC R0, c[0x0][0x374] ;  /* 0x0000dd00ff007b82 */ /* 0x000ee20000000800 */
[----:B------:R-:W-:Y:S01]  /*1620*/  PLOP3.LUT P1, PT, P1, PT, PT, 0x8, 0x80 ;  /* 0x000000000080781c */ /* 0x000fe20000f2e170 */
[----:B------:R-:W-:Y:S01]  /*1630*/  IMAD.MOV.U32 R14, RZ, RZ, RZ ;  /* 0x000000ffff0e7224 */ /* 0x000fe200078e00ff */
[----:B------:R-:W-:Y:S01]  /*1640*/  MOV R8, 0x1 ;  /* 0x0000000100087802 */ /* 0x000fe20000000f00 */
[----:B------:R-:W-:Y:S01]  /*1650*/  IMAD.MOV.U32 R10, RZ, RZ, RZ ;  /* 0x000000ffff0a7224 */ /* 0x000fe200078e00ff */
[----:B------:R-:W-:Y:S01]  /*1660*/  LOP3.LUT R17, R17, 0x80, RZ, 0xc0, !PT ;  /* 0x0000008011117812 */ /* 0x000fe200078ec0ff */
[----:B------:R-:W4:Y:S01]  /*1670*/  LDCU.64 UR14, c[0x0][0x348] ;  /* 0x00006900ff0e77ac */ /* 0x000f220008000a00 */
[----:B-1----:R-:W-:-:S02]  /*1680*/  UIADD3 UR5, UPT, UPT, UR4, 0x3f, URZ ;  /* 0x0000003f04057890 */ /* 0x002fc4000fffe0ff */
[----:B------:R-:W-:Y:S02]  /*1690*/  USEL UR22, UR7, 0x2, UP1 ;  /* 0x0000000207167887 */ /* 0x000fe40008800000 */
[----:B------:R-:W-:Y:S01]  /*16a0*/  USHF.R.S32.HI UR6, URZ, 0x1f, UR5 ;  /* 0x0000001fff067899 */ /* 0x000fe20008011405 */
[----:B------:R-:W-:-:S03]  /*16b0*/  UMOV UR23, URZ ;  /* 0x000000ff00177c82 */ /* 0x000fc60008000000 */
[----:B------:R-:W-:Y:S02]  /*16c0*/  ULEA.HI UR6, UR6, UR5, URZ, 0x6 ;  /* 0x0000000506067291 */ /* 0x000fe4000f8f30ff */
[----:B------:R-:W-:Y:S02]  /*16d0*/  UIADD3 UR5, UPT, UPT, UR4, -0x1, URZ ;  /* 0xffffffff04057890 */ /* 0x000fe4000fffe0ff */
[----:B------:R-:W-:Y:S02]  /*16e0*/  USHF.R.S32.HI UR6, URZ, 0x6, UR6 ;  /* 0x00000006ff067899 */ /* 0x000fe40008011406 */
[----:B------:R-:W-:Y:S02]  /*16f0*/  UISETP.GE.U32.AND UP2, UPT, UR5, -0x7f, UPT ;  /* 0xffffff810500788c */ /* 0x000fe4000bf46070 */
[----:B------:R-:W-:Y:S02]  /*1700*/  UISETP.LT.U32.AND UP0, UPT, UR6, 0x4, UPT ;  /* 0x000000040600788c */ /* 0x000fe4000bf01070 */
[----:B------:R-:W-:-:S02]  /*1710*/  UIADD3 UR4, UPT, UPT, UR4, 0x7e, URZ ;  /* 0x0000007e04047890 */ /* 0x000fc4000fffe0ff */
[----:B------:R-:W-:-:S04]  /*1720*/  USEL UR5, UR6, 0x4, UP0 ;  /* 0x0000000406057887 */ /* 0x000fc80008000000 */
[----:B------:R-:W-:Y:S02]  /*1730*/  UIADD3 UR21, UPT, UPT, UR5, -0x1, URZ ;  /* 0xffffffff05157890 */ /* 0x000fe4000fffe0ff */
[----:B------:R-:W-:Y:S02]  /*1740*/  @UP2 UIADD3 UR21, UPT, UPT, UR5, URZ, URZ ;  /* 0x000000ff05152290 */ /* 0x000fe4000fffe0ff */
[----:B------:R-:W-:Y:S02]  /*1750*/  UIADD3 UR29, UPT, UPT, UR6, -UR5, URZ ;  /* 0x80000005061d7290 */ /* 0x000fe4000fffe0ff */
[----:B------:R-:W-:Y:S02]  /*1760*/  UIADD3 UR13, UPT, UPT, UR21, 0x1, URZ ;  /* 0x00000001150d7890 */ /* 0x000fe4000fffe0ff */
[----:B--2-4-:R-:W-:-:S12]  /*1770*/  UIADD3 UR21, UPT, UPT, -UR21, URZ, URZ ;  /* 0x000000ff15157290 */ /* 0x014fd8000fffe1ff */
.L_x_42:
[----:B------:R-:W-:Y:S01]  /*1780*/  UISETP.NE.AND UP0, UPT, UR37, URZ, UPT ;  /* 0x000000ff2500728c */ /* 0x000fe2000bf05270 */
[----:B------:R-:W1:Y:S08]  /*1790*/  S2UR UR37, SR_CgaCtaId ;  /* 0x00000000002579c3 */ /* 0x000e700000008800 */
[----:B------:R-:W-:Y:S05]  /*17a0*/  BRA.U UP0, `(.L_x_23) ;  /* 0x0000000100347547 */ /* 0x000fea000b800000 */
[----:B------:R-:W2:Y:S01]  /*17b0*/  S2R R2, SR_CgaCtaId ;  /* 0x0000000000027919 */ /* 0x000ea20000008800 */
[----:B------:R-:W-:-:S04]  /*17c0*/  MOV R3, 0x400 ;  /* 0x0000040000037802 */ /* 0x000fc80000000f00 */
[----:B--2---:R-:W-:Y:S02]  /*17d0*/  LEA R3, R2, R3, 0x18 ;  /* 0x0000000302037211 */ /* 0x004fe400078ec0ff */
[----:B------:R-:W-:-:S03]  /*17e0*/  SHF.L.U32 R2, R8, 0x1f, RZ ;  /* 0x0000001f08027819 */ /* 0x000fc600000006ff */
[----:B------:R-:W-:-:S04]  /*17f0*/  IMAD R3, R10, 0x8, R3 ;  /* 0x000000080a037824 */ /* 0x000fc800078e0203 */
[----:B------:R-:W2:Y:S02]  /*1800*/  SYNCS.PHASECHK.TRANS64.TRYWAIT P0, [R3+URZ+0x100], R2 ;  /* 0x00010002030075a7 */ /* 0x000ea400080011ff */
[----:B--2---:R-:W-:Y:S05]  /*1810*/  @!P0 BRA `(.L_x_24) ;  /* 0x000000a4007c8947 */ /* 0x004fea0003800000 */
.L_x_185:
[----:B------:R-:W-:Y:S01]  /*1820*/  VIADD R10, R10, 0x1 ;  /* 0x000000010a0a7836 */ /* 0x000fe20000000000 */
[----:B------:R2:W-:Y:S04]  /*1830*/  SYNCS.ARRIVE.TRANS64.A1T0 RZ, [R3+URZ+0xf0], RZ ;  /* 0x0000f0ff03ff79a7 */ /* 0x0005e800081000ff */
[----:B------:R-:W-:-:S04]  /*1840*/  ISETP.NE.AND P0, PT, R10, 0x2, PT ;  /* 0x000000020a00780c */ /* 0x000fc80003f05270 */
[----:B------:R-:W-:Y:S02]  /*1850*/  SEL R10, R10, RZ, P0 ;  /* 0x000000ff0a0a7207 */ /* 0x000fe40000000000 */
[----:B--2---:R-:W-:-:S04]  /*1860*/  SEL R3, RZ, 0x1, P0 ;  /* 0x00000001ff037807 */ /* 0x004fc80000000000 */
[----:B------:R-:W-:-:S07]  /*1870*/  LOP3.LUT R8, R8, R3, RZ, 0x3c, !PT ;  /* 0x0000000308087212 */ /* 0x000fce00078e3cff */
.L_x_23:
[----:B------:R-:W-:Y:S01]  /*1880*/  UMOV UR7, 0x400 ;  /* 0x0000040000077882 */ /* 0x000fe20000000000 */
[----:B------:R-:W-:Y:S01]  /*1890*/  LEA.HI R3, R21, R21, RZ, 0x1 ;  /* 0x0000001515037211 */ /* 0x000fe200078f08ff */
[----:B-1----:R-:W-:Y:S01]  /*18a0*/  ULEA UR7, UR37, UR7, 0x18 ;  /* 0x0000000725077291 */ /* 0x002fe2000f8ec0ff */
[----:B------:R-:W-:Y:S01]  /*18b0*/  SHF.L.U32 R2, R15, 0x1f, RZ ;  /* 0x0000001f0f027819 */ /* 0x000fe200000006ff */
[----:B------:R-:W-:Y:S01]  /*18c0*/  UISETP.GE.U32.AND UP0, UPT, UR4, 0x7f, UPT ;  /* 0x0000007f0400788c */ /* 0x000fe2000bf06070 */
[----:B------:R-:W-:Y:S01]  /*18d0*/  R2UR UR35, R16 ;  /* 0x00000000102372ca */ /* 0x000fe200000e0000 */
[----:B------:R-:W-:Y:S01]  /*18e0*/  ULEA UR8, UR23, UR7, 0x3 ;  /* 0x0000000717087291 */ /* 0x000fe2000f8e18ff */
[----:B------:R-:W-:Y:S01]  /*18f0*/  IMAD.SHL.U32 R3, R3, 0x40, RZ ;  /* 0x0000004003037824 */ /* 0x000fe200078e00ff */
[----:B------:R-:W-:Y:S01]  /*1900*/  R2UR UR19, R17 ;  /* 0x00000000111372ca */ /* 0x000fe200000e0000 */
[----:B------:R-:W-:-:S03]  /*1910*/  UMOV UR30, URZ ;  /* 0x000000ff001e7c82 */ /* 0x000fc60008000000 */
[----:B------:R-:W-:-:S03]  /*1920*/  LOP3.LUT R3, R3, 0xffffff80, RZ, 0xc0, !PT ;  /* 0xffffff8003037812 */ /* 0x000fc600078ec0ff */
[----:B------:R1:W2:Y:S01]  /*1930*/  SYNCS.PHASECHK.TRANS64.TRYWAIT P0, [UR8+0x20], R2 ;  /* 0x00002002ff0075a7 */ /* 0x0002a20008001108 */
[----:B------:R-:W-:Y:S02]  /*1940*/  R2UR UR9, R3 ;  /* 0x00000000030972ca */ /* 0x000fe400000e0000 */
[----:B------:R-:W-:-:S11]  /*1950*/  R2UR UR8, R20 ;  /* 0x00000000140872ca */ /* 0x000fd600000e0000 */
[----:B------:R-:W-:Y:S02]  /*1960*/  ULOP3.LUT UR35, UR9, 0x40, UR35, 0xf8, !UPT ;  /* 0x0000004009237892 */ /* 0x000fe4000f8ef823 */
[----:B------:R-:W-:Y:S01]  /*1970*/  ULEA UR19, UR8, UR19, 0x8 ;  /* 0x0000001308137291 */ /* 0x000fe2000f8e40ff */
[----:B------:R-:W-:Y:S11]  /*1980*/  BRA.U !UP0, `(.L_x_25) ;  /* 0x0000000108f07547 */ /* 0x000ff6000b800000 */
[----:B------:R-:W-:Y:S01]  /*1990*/  UMOV UR31, UR21 ;  /* 0x00000015001f7c82 */ /* 0x000fe20008000000 */
[----:B------:R-:W-:Y:S01]  /*19a0*/  UMOV UR44, UR23 ;  /* 0x00000017002c7c82 */ /* 0x000fe20008000000 */
[----:B------:R-:W-:-:S05]  /*19b0*/  UMOV UR26, 0x20 ;  /* 0x00000020001a7882 */ /* 0x000fca0000000000 */
.L_x_31:
[----:B------:R-:W-:Y:S01]  /*19c0*/  ULEA UR33, UR44, UR7, 0x3 ;  /* 0x000000072c217291 */ /* 0x000fe2000f8e18ff */
[----:B------:R-:W-:Y:S01]  /*19d0*/  @P5 MOV R3, 0x18000 ;  /* 0x0001800000035802 */ /* 0x000fe20000000f00 */
[----:B-12---:R-:W-:Y:S10]  /*19e0*/  @P0 BRA `(.L_x_26) ;  /* 0x00000000000c0947 */ /* 0x006ff40003800000 */
[----:B------:R-:W-:-:S04]  /*19f0*/  SHF.L.U32 R5, R15, 0x1f, RZ ;  /* 0x0000001f0f057819 */ /* 0x000fc800000006ff */
[----:B------:R-:W2:Y:S02]  /*1a00*/  SYNCS.PHASECHK.TRANS64.TRYWAIT P0, [UR33+0x20], R5 ;  /* 0x00002005ff0075a7 */ /* 0x000ea40008001121 */
[----:B--2---:R-:W-:Y:S05]  /*1a10*/  @!P0 BRA `(.L_x_27) ;  /* 0x000000a400108947 */ /* 0x004fea0003800000 */
.L_x_26:
[----:B------:R2:W-:Y:S01]  /*1a20*/  @P5 SYNCS.ARRIVE.TRANS64 RZ, [UR33], R3 ;  /* 0x00000003ffff59a7 */ /* 0x0005e20008000021 */
[----:B------:R-:W-:Y:S02]  /*1a30*/  ULOP3.LUT UR8, UR22, 0x2, URZ, 0xfc, !UPT ;  /* 0x0000000216087892 */ /* 0x000fe4000f8efcff */
[----:B------:R-:W-:Y:S02]  /*1a40*/  UIADD3 UR31, UPT, UPT, UR31, 0x1, URZ ;  /* 0x000000011f1f7890 */ /* 0x000fe4000fffe0ff */
[----:B------:R-:W-:Y:S02]  /*1a50*/  UISETP.NE.AND UP0, UPT, UR8, 0x2, UPT ;  /* 0x000000020800788c */ /* 0x000fe4000bf05270 */
[----:B------:R-:W-:-:S07]  /*1a60*/  UISETP.NE.AND UP2, UPT, UR31, 0x1, UPT ;  /* 0x000000011f00788c */ /* 0x000fce000bf45270 */
[----:B------:R-:W-:Y:S05]  /*1a70*/  BRA.U UP0, `(.L_x_28) ;  /* 0x0000000100047547 */ /* 0x000fea000b800000 */
[----:B------:R-:W-:Y:S05]  /*1a80*/  BPT.TRAP 0x1 ;  /* 0x000000040000795c */ /* 0x000fea0000300000 */
.L_x_28:
[----:B------:R-:W-:Y:S04]  /*1a90*/  BSSY.RECONVERGENT B0, `(.L_x_29) ;  /* 0x0000003000007945 */ /* 0x000fe80003800200 */
[----:B------:R-:W-:Y:S05]  /*1aa0*/  @!P4 BRA `(.L_x_30) ;  /* 0x000000000004c947 */ /* 0x000fea0003800000 */
[----:B------:R-:W-:Y:S05]  /*1ab0*/  BPT.TRAP 0x1 ;  /* 0x000000040000795c */ /* 0x000fea0000300000 */
.L_x_30:
[----:B------:R-:W-:Y:S05]  /*1ac0*/  BSYNC.RECONVERGENT B0 ;  /* 0x0000000000007941 */ /* 0x000fea0003800200 */
.L_x_29:
[----:B------:R-:W-:Y:S02]  /*1ad0*/  UIADD3 UR23, UPT, UPT, UR44, 0x1, URZ ;  /* 0x000000012c177890 */ /* 0x000fe4000fffe0ff */
[----:B------:R-:W-:Y:S02]  /*1ae0*/  ULEA UR24, UR44, UR7, 0xe ;  /* 0x000000072c187291 */ /* 0x000fe4000f8e70ff */
[----:B------:R-:W-:Y:S02]  /*1af0*/  UISETP.NE.AND UP0, UPT, UR23, 0x4, UPT ;  /* 0x000000041700788c */ /* 0x000fe4000bf05270 */
[----:B------:R-:W-:Y:S02]  /*1b00*/  UIADD3 UR42, UP1, UPT, UR14, 0x80, URZ ;  /* 0x000000800e2a7890 */ /* 0x000fe4000ff3e0ff */
[----:B------:R-:W-:Y:S02]  /*1b10*/  USEL UR9, URZ, 0x1, UP0 ;  /* 0x00000001ff097887 */ /* 0x000fe40008000000 */
[----:B------:R-:W-:-:S02]  /*1b20*/  USEL UR23, UR23, URZ, UP0 ;  /* 0x000000ff17177287 */ /* 0x000fc40008000000 */
[----:B------:R-:W-:Y:S02]  /*1b30*/  UIADD3 UR40, UP0, UPT, UR14, 0x180, URZ ;  /* 0x000001800e287890 */ /* 0x000fe4000ff1e0ff */
[----:B------:R-:W-:Y:S01]  /*1b40*/  ULEA UR8, UR23, UR7, 0x3 ;  /* 0x0000000717087291 */ /* 0x000fe2000f8e18ff */
[----:B------:R-:W-:Y:S01]  /*1b50*/  LOP3.LUT R15, R15, UR9, RZ, 0x3c, !PT ;  /* 0x000000090f0f7c12 */ /* 0x000fe2000f8e3cff */
[----:B------:R-:W-:Y:S02]  /*1b60*/  UIADD3 UR34, UPT, UPT, UR26, -0x20, URZ ;  /* 0xffffffe01a227890 */ /* 0x000fe4000fffe0ff */
[----:B------:R-:W-:Y:S01]  /*1b70*/  ULOP3.LUT UR33, UR33, 0xfefffff8, URZ, 0xc0, !UPT ;  /* 0xfefffff821217892 */ /* 0x000fe2000f8ec0ff */
[----:B-1----:R-:W-:Y:S01]  /*1b80*/  SHF.L.U32 R2, R15, 0x1f, RZ ;  /* 0x0000001f0f027819 */ /* 0x002fe200000006ff */
[----:B------:R-:W-:Y:S02]  /*1b90*/  UIADD3.X UR43, UPT, UPT, URZ, UR15, URZ, UP1, !UPT ;  /* 0x0000000fff2b7290 */ /* 0x000fe40008ffe4ff */
[----:B------:R-:W-:Y:S01]  /*1ba0*/  UIADD3 UR32, UPT, UPT, UR24, 0x8400, URZ ;  /* 0x0000840018207890 */ /* 0x000fe2000fffe0ff */
[----:B------:R4:W1:Y:S01]  /*1bb0*/  SYNCS.PHASECHK.TRANS64.TRYWAIT P0, [UR8+0x20], R2 ;  /* 0x00002002ff0075a7 */ /* 0x0008620008001108 */
[----:B------:R-:W-:-:S02]  /*1bc0*/  ULEA UR8, UR44, UR7, 0xf ;  /* 0x000000072c087291 */ /* 0x000fc4000f8e78ff */
[----:B------:R-:W-:Y:S02]  /*1bd0*/  UIADD3 UR24, UPT, UPT, UR24, 0xa400, URZ ;  /* 0x0000a40018187890 */ /* 0x000fe4000fffe0ff */
[----:B------:R-:W-:Y:S02]  /*1be0*/  UIADD3.X UR41, UPT, UPT, URZ, UR15, URZ, UP0, !UPT ;  /* 0x0000000fff297290 */ /* 0x000fe400087fe4ff */
[----:B------:R-:W-:Y:S02]  /*1bf0*/  UIADD3 UR16, UPT, UPT, UR8, 0x18400, URZ ;  /* 0x0001840008107890 */ /* 0x000fe4000fffe0ff */
[----:B------:R-:W-:Y:S01]  /*1c00*/  UIADD3 UR8, UPT, UPT, UR8, 0x1c400, URZ ;  /* 0x0001c40008087890 */ /* 0x000fe2000fffe0ff */
[----:B------:R-:W-:Y:S01]  /*1c10*/  UMOV UR38, 0x0 ;  /* 0x0000000000267882 */ /* 0x000fe20000000000 */
[----:B------:R-:W-:Y:S01]  /*1c20*/  UMOV UR39, 0x10000000 ;  /* 0x1000000000277882 */ /* 0x000fe20000000000 */
[----:B------:R-:W-:Y:S01]  /*1c30*/  UMOV UR27, UR35 ;  /* 0x00000023001b7c82 */ /* 0x000fe20008000000 */
[----:B------:R-:W-:Y:S01]  /*1c40*/  UMOV UR28, UR36 ;  /* 0x00000024001c7c82 */ /* 0x000fe20008000000 */
[----:B------:R-:W-:Y:S01]  /*1c50*/  UMOV UR25, UR33 ;  /* 0x0000002100197c82 */ /* 0x000fe20008000000 */
[----:B------:R-:W-:Y:S01]  /*1c60*/  UMOV UR20, UR36 ;  /* 0x0000002400147c82 */ /* 0x000fe20008000000 */
[----:B------:R-:W-:Y:S01]  /*1c70*/  UMOV UR17, UR33 ;  /* 0x0000002100117c82 */ /* 0x000fe20008000000 */
[----:B------:R-:W-:Y:S01]  /*1c80*/  UMOV UR18, UR34 ;  /* 0x0000002200127c82 */ /* 0x000fe20008000000 */
[----:B------:R-:W-:Y:S01]  /*1c90*/  UTMALDG.3D.2CTA [UR32], [UR42], desc[UR38] ;  /* 0x000026202a0075b4 */ /* 0x000fe20008211000 */
[----:B------:R-:W-:Y:S01]  /*1ca0*/  UMOV UR10, UR26 ;  /* 0x0000001a000a7c82 */ /* 0x000fe20008000000 */
[----:B------:R-:W-:Y:S01]  /*1cb0*/  UMOV UR11, UR19 ;  /* 0x00000013000b7c82 */ /* 0x000fe20008000000 */
[----:B------:R-:W-:Y:S01]  /*1cc0*/  UMOV UR12, UR36 ;  /* 0x00000024000c7c82 */ /* 0x000fe20008000000 */
[----:B------:R-:W-:Y:S01]  /*1cd0*/  UMOV UR9, UR33 ;  /* 0x0000002100097c82 */ /* 0x000fe20008000000 */
[----:B------:R-:W-:Y:S01]  /*1ce0*/  UMOV UR30, UR13 ;  /* 0x0000000d001e7c82 */ /* 0x000fe20008000000 */
[----:B------:R-:W-:Y:S01]  /*1cf0*/  UMOV UR44, UR23 ;  /* 0x00000017002c7c82 */ /* 0x000fe20008000000 */
[----:B------:R2:W-:Y:S01]  /*1d00*/  UTMALDG.3D.2CTA [UR24], [UR42], desc[UR38] ;  /* 0x000026182a0075b4 */ /* 0x0005e20008211000 */
[----:B------:R4:W-:Y:S01]  /*1d10*/  UTMALDG.3D.2CTA [UR16], [UR40], desc[UR38] ;  /* 0x00002610280075b4 */ /* 0x0009e20008211000 */
[----:B------:R4:W-:Y:S01]  /*1d20*/  UTMALDG.3D.2CTA [UR8], [UR40], desc[UR38] ;  /* 0x00002608280075b4 */ /* 0x0009e20008211000 */
[----:B--2---:R-:W-:Y:S01]  /*1d30*/  UIADD3 UR26, UPT, UPT, UR26, 0x40, URZ ;  /* 0x000000401a1a7890 */ /* 0x004fe2000fffe0ff */
[----:B----4-:R-:W-:Y:S11]  /*1d40*/  BRA.U UP2, `(.L_x_31) ;  /* 0xfffffffd021c7547 */ /* 0x010ff6000b83ffff */
.L_x_25:
[----:B------:R-:W-:Y:S01]  /*1d50*/  ULEA UR8, UR23, UR7, 0x3 ;  /* 0x0000000717087291 */ /* 0x000fe2000f8e18ff */
[----:B-1----:R-:W-:Y:S01]  /*1d60*/  SHF.L.U32 R2, R15, 0x1f, RZ ;  /* 0x0000001f0f027819 */ /* 0x002fe200000006ff */
[----:B------:R-:W-:Y:S01]  /*1d70*/  @!P1 SYNCS.ARRIVE.TRANS64.A1T0 RZ, [UR7+0x88], RZ ;  /* 0x000088ffffff99a7 */ /* 0x000fe20008100007 */
[----:B------:R-:W-:-:S06]  /*1d80*/  UISETP.GT.AND UP0, UPT, UR6, UR5, UPT ;  /* 0x000000050600728c */ /* 0x000fcc000bf04270 */
[----:B--2---:R1:W2:Y:S03]  /*1d90*/  SYNCS.PHASECHK.TRANS64.TRYWAIT P0, [UR8+0x20], R2 ;  /* 0x00002002ff0075a7 */ /* 0x0042a60008001108 */
[----:B------:R-:W-:Y:S05]  /*1da0*/  BRA.U !UP0, `(.L_x_32) ;  /* 0x0000000108e87547 */ /* 0x000fea000b800000 */
[----:B------:R-:W-:Y:S01]  /*1db0*/  UIADD3 UR31, UPT, UPT, UR29, UR30, URZ ;  /* 0x0000001e1d1f7290 */ /* 0x000fe2000fffe0ff */
[----:B------:R-:W-:-:S11]  /*1dc0*/  UMOV UR44, UR23 ;  /* 0x00000017002c7c82 */ /* 0x000fd60008000000 */
.L_x_38:
[----:B------:R-:W-:Y:S01]  /*1dd0*/  ULEA UR33, UR44, UR7, 0x3 ;  /* 0x000000072c217291 */ /* 0x000fe2000f8e18ff */
[----:B--2---:R-:W-:Y:S01]  /*1de0*/  @P5 MOV R3, 0x18000 ;  /* 0x0001800000035802 */ /* 0x004fe20000000f00 */
[----:B-12---:R-:W-:Y:S10]  /*1df0*/  @P0 BRA `(.L_x_33) ;  /* 0x00000000000c0947 */ /* 0x006ff40003800000 */
[----:B------:R-:W-:-:S04]  /*1e00*/  SHF.L.U32 R5, R15, 0x1f, RZ ;  /* 0x0000001f0f057819 */ /* 0x000fc800000006ff */
[----:B------:R-:W2:Y:S02]  /*1e10*/  SYNCS.PHASECHK.TRANS64.TRYWAIT P0, [UR33+0x20], R5 ;  /* 0x00002005ff0075a7 */ /* 0x000ea40008001121 */
[----:B--2---:R-:W-:Y:S05]  /*1e20*/  @!P0 BRA `(.L_x_34) ;  /* 0x000000a000248947 */ /* 0x004fea0003800000 */
.L_x_33:
[----:B------:R2:W-:Y:S01]  /*1e30*/  @P5 SYNCS.ARRIVE.TRANS64 RZ, [UR33], R3 ;  /* 0x00000003ffff59a7 */ /* 0x0005e20008000021 */
[----:B------:R-:W-:-:S04]  /*1e40*/  ULOP3.LUT UR8, UR22, 0x2, URZ, 0xfc, !UPT ;  /* 0x0000000216087892 */ /* 0x000fc8000f8efcff */
[----:B------:R-:W-:-:S09]  /*1e50*/  UISETP.NE.AND UP0, UPT, UR8, 0x2, UPT ;  /* 0x000000020800788c */ /* 0x000fd2000bf05270 */
[----:B------:R-:W-:Y:S05]  /*1e60*/  BRA.U UP0, `(.L_x_35) ;  /* 0x0000000100047547 */ /* 0x000fea000b800000 */
[----:B------:R-:W-:Y:S05]  /*1e70*/  BPT.TRAP 0x1 ;  /* 0x000000040000795c */ /* 0x000fea0000300000 */
.L_x_35:
[----:B------:R-:W-:Y:S04]  /*1e80*/  BSSY.RECONVERGENT B0, `(.L_x_36) ;  /* 0x0000003000007945 */ /* 0x000fe80003800200 */
[----:B------:R-:W-:Y:S05]  /*1e90*/  @!P4 BRA `(.L_x_37) ;  /* 0x000000000004c947 */ /* 0x000fea0003800000 */
[----:B------:R-:W-:Y:S05]  /*1ea0*/  BPT.TRAP 0x1 ;  /* 0x000000040000795c */ /* 0x000fea0000300000 */
.L_x_37:
[----:B------:R-:W-:Y:S05]  /*1eb0*/  BSYNC.RECONVERGENT B0 ;  /* 0x0000000000007941 */ /* 0x000fea0003800200 */
.L_x_36:
[----:B------:R-:W-:Y:S02]  /*1ec0*/  UIADD3 UR23, UPT, UPT, UR44, 0x1, URZ ;  /* 0x000000012c177890 */ /* 0x000fe4000fffe0ff */
[----:B------:R-:W-:Y:S02]  /*1ed0*/  ULEA UR24, UR44, UR7, 0xe ;  /* 0x000000072c187291 */ /* 0x000fe4000f8e70ff */
[----:B------:R-:W-:Y:S02]  /*1ee0*/  UISETP.NE.AND UP0, UPT, UR23, 0x4, UPT ;  /* 0x000000041700788c */ /* 0x000fe4000bf05270 */
[----:B------:R-:W-:Y:S02]  /*1ef0*/  UIADD3 UR42, UP1, UPT, UR14, 0x80, URZ ;  /* 0x000000800e2a7890 */ /* 0x000fe4000ff3e0ff */
[----:B------:R-:W-:Y:S02]  /*1f00*/  USEL UR9, URZ, 0x1, UP0 ;  /* 0x00000001ff097887 */ /* 0x000fe40008000000 */
[----:B------:R-:W-:-:S02]  /*1f10*/  USEL UR23, UR23, URZ, UP0 ;  /* 0x000000ff17177287 */ /* 0x000fc40008000000 */
[----:B------:R-:W-:Y:S02]  /*1f20*/  USHF.L.U32 UR34, UR30, 0x6, URZ ;  /* 0x000000061e227899 */ /* 0x000fe400080006ff */
[----:B------:R-:W-:Y:S01]  /*1f30*/  ULEA UR8, UR23, UR7, 0x3 ;  /* 0x0000000717087291 */ /* 0x000fe2000f8e18ff */
[----:B------:R-:W-:Y:S01]  /*1f40*/  LOP3.LUT R15, R15, UR9, RZ, 0x3c, !PT ;  /* 0x000000090f0f7c12 */ /* 0x000fe2000f8e3cff */
[----:B------:R-:W-:Y:S02]  /*1f50*/  UIADD3 UR40, UP0, UPT, UR14, 0x180, URZ ;  /* 0x000001800e287890 */ /* 0x000fe4000ff1e0ff */
[----:B------:R-:W-:Y:S01]  /*1f60*/  ULOP3.LUT UR33, UR33, 0xfefffff8, URZ, 0xc0, !UPT ;  /* 0xfefffff821217892 */ /* 0x000fe2000f8ec0ff */
[----:B-1----:R-:W-:Y:S01]  /*1f70*/  SHF.L.U32 R2, R15, 0x1f, RZ ;  /* 0x0000001f0f027819 */ /* 0x002fe200000006ff */
[----:B------:R-:W-:Y:S02]  /*1f80*/  UIADD3.X UR43, UPT, UPT, URZ, UR15, URZ, UP1, !UPT ;  /* 0x0000000fff2b7290 */ /* 0x000fe40008ffe4ff */
[----:B------:R-:W-:Y:S01]  /*1f90*/  UIADD3 UR32, UPT, UPT, UR24, 0x8400, URZ ;  /* 0x0000840018207890 */ /* 0x000fe2000fffe0ff */
[----:B------:R4:W1:Y:S01]  /*1fa0*/  SYNCS.PHASECHK.TRANS64.TRYWAIT P0, [UR8+0x20], R2 ;  /* 0x00002002ff0075a7 */ /* 0x0008620008001108 */
[----:B------:R-:W-:-:S02]  /*1fb0*/  ULEA UR8, UR44, UR7, 0xf ;  /* 0x000000072c087291 */ /* 0x000fc4000f8e78ff */
[----:B------:R-:W-:Y:S02]  /*1fc0*/  UIADD3 UR26, UPT, UPT, UR34, 0x20, URZ ;  /* 0x00000020221a7890 */ /* 0x000fe4000fffe0ff */
        /* <DEDUP_REMOVED lines=12> */
[----:B------:R4:W-:Y:S01]  /*2090*/  UTMALDG.3D.2CTA [UR32], [UR42], desc[UR38] ;  /* 0x000026202a0075b4 */ /* 0x0009e20008211000 */
[----:B------:R-:W-:Y:S01]  /*20a0*/  UMOV UR11, UR19 ;  /* 0x00000013000b7c82 */ /* 0x000fe20008000000 */
[----:B------:R-:W-:Y:S01]  /*20b0*/  UMOV UR12, UR36 ;  /* 0x00000024000c7c82 */ /* 0x000fe20008000000 */
[----:B------:R-:W-:Y:S01]  /*20c0*/  UMOV UR9, UR33 ;  /* 0x0000002100097c82 */ /* 0x000fe20008000000 */
[----:B------:R-:W-:Y:S01]  /*20d0*/  UMOV UR10, UR26 ;  /* 0x0000001a000a7c82 */ /* 0x000fe20008000000 */
[----:B------:R-:W-:Y:S01]  /*20e0*/  UIADD3 UR30, UPT, UPT, UR30, 0x1, URZ ;  /* 0x000000011e1e7890 */ /* 0x000fe2000fffe0ff */
[----:B------:R-:W-:Y:S01]  /*20f0*/  UMOV UR44, UR23 ;  /* 0x00000017002c7c82 */ /* 0x000fe20008000000 */
[----:B------:R4:W-:Y:S02]  /*2100*/  UTMALDG.3D.2CTA [UR24], [UR42], desc[UR38] ;  /* 0x000026182a0075b4 */ /* 0x0009e40008211000 */
[----:B------:R-:W-:Y:S01]  /*2110*/  UISETP.NE.AND UP0, UPT, UR30, UR31, UPT ;  /* 0x0000001f1e00728c */ /* 0x000fe2000bf05270 */
[----:B------:R4:W-:Y:S01]  /*2120*/  UTMALDG.3D.2CTA [UR16], [UR40], desc[UR38] ;  /* 0x00002610280075b4 */ /* 0x0009e20008211000 */
[----:B------:R4:W-:Y:S07]  /*2130*/  UTMALDG.3D.2CTA [UR8], [UR40], desc[UR38] ;  /* 0x00002608280075b4 */ /* 0x0009ee0008211000 */
[----:B----4-:R-:W-:Y:S05]  /*2140*/  BRA.U UP0, `(.L_x_38) ;  /* 0xfffffffd00207547 */ /* 0x010fea000b83ffff */
.L_x_32:
[----:B-1----:R-:W-:Y:S01]  /*2150*/  LEA R2, R14, UR7, 0x3 ;  /* 0x000000070e027c11 */ /* 0x002fe2000f8e18ff */
[----:B------:R-:W-:Y:S01]  /*2160*/  NOP ;  /* 0x0000000000007918 */ /* 0x000fe20000000000 */
[----:B--2---:R-:W-:Y:S02]  /*2170*/  SHF.L.U32 R3, R12, 0x1f, RZ ;  /* 0x0000001f0c037819 */ /* 0x004fe400000006ff */
[----:B------:R-:W-:Y:S02]  /*2180*/  LEA R4, R14, UR7, 0x4 ;  /* 0x000000070e047c11 */ /* 0x000fe4000f8e20ff */
[----:B------:R-:W1:Y:S02]  /*2190*/  SYNCS.PHASECHK.TRANS64.TRYWAIT P0, [R2+URZ+0x90], R3 ;  /* 0x00009003020075a7 */ /* 0x000e6400080011ff */
[----:B-1----:R-:W-:Y:S05]  /*21a0*/  @!P0 BRA `(.L_x_39) ;  /* 0x0000009c005c8947 */ /* 0x002fea0003800000 */
.L_x_188:
[----:B------:R-:W2:Y:S01]  /*21b0*/  LDS.128 R4, [R4+0x120] ;  /* 0x0001200004047984 */ /* 0x000ea20000000c00 */
[----:B------:R-:W-:Y:S01]  /*21c0*/  ISETP.GE.AND P0, PT, R26, 0x1, PT ;  /* 0x000000011a00780c */ /* 0x000fe20003f06270 */
[----:B-1----:R-:W-:Y:S01]  /*21d0*/  VIADD R2, R2, 0xa0 ;  /* 0x000000a002027836 */ /* 0x002fe20000000000 */
[----:B------:R-:W-:Y:S01]  /*21e0*/  @!PT LDS RZ, [RZ] ;  /* 0x00000000fffff984 */ /* 0x000fe20000000800 */
[----:B------:R-:W-:Y:S01]  /*21f0*/  @!PT LDS RZ, [RZ] ;  /* 0x00000000fffff984 */ /* 0x000fe20000000800 */
[----:B------:R-:W-:Y:S01]  /*2200*/  @!PT LDS RZ, [RZ] ;  /* 0x00000000fffff984 */ /* 0x000fe20000000800 */
[----:B------:R-:W-:Y:S01]  /*2210*/  @!PT LDS RZ, [RZ] ;  /* 0x00000000fffff984 */ /* 0x000fe20000000800 */
[----:B------:R1:W-:Y:S06]  /*2220*/  MEMBAR.ALL.CTA ;  /* 0x0000000000007992 */ /* 0x0003ec0000008000 */
[----:B-1----:R-:W1:Y:S01]  /*2230*/  FENCE.VIEW.ASYNC.S ;  /* 0x00000000000073c6 */ /* 0x002e620000000000 */
[----:B------:R-:W-:-:S04]  /*2240*/  PRMT R2, RZ, 0x654, R2 ;  /* 0x00000654ff027816 */ /* 0x000fc80000000002 */
[----:B-1----:R1:W-:Y:S01]  /*2250*/  SYNCS.ARRIVE.TRANS64.RED.A1T0 RZ, [R2+URZ], RZ ;  /* 0x000000ff02ff79a7 */ /* 0x0023e200081004ff */
[----:B--2---:R-:W-:-:S13]  /*2260*/  LOP3.LUT P2, RZ, R6, 0x1, RZ, 0xc0, !PT ;  /* 0x0000000106ff7812 */ /* 0x004fda000784c0ff */
[----:B------:R-:W-:Y:S01]  /*2270*/  @P2 SHF.R.U32.HI R3, RZ, 0x10, R5 ;  /* 0x00000010ff032819 */ /* 0x000fe20000011605 */
[----:B------:R-:W-:Y:S01]  /*2280*/  VOTEU.ANY UP0, P2 ;  /* 0x0000000000ff7886 */ /* 0x000fe20001000100 */
[----:B------:R-:W-:Y:S02]  /*2290*/  @P2 MOV R13, R4 ;  /* 0x00000004000d2202 */ /* 0x000fe40000000f00 */
[----:B------:R-:W-:Y:S02]  /*22a0*/  @P2 R2UR.BROADCAST UR8, R3 ;  /* 0x00000000030822ca */ /* 0x000fe400008e0000 */
[----:B------:R-:W-:-:S11]  /*22b0*/  @P2 LOP3.LUT R11, R5, 0xffff, RZ, 0xc0, !PT ;  /* 0x0000ffff050b2812 */ /* 0x000fd600078ec0ff */
[----:B------:R-:W-:Y:S01]  /*22c0*/  @UP0 UMOV UR36, UR8 ;  /* 0x0000000800240c82 */ /* 0x000fe20008000000 */
[----:B-1----:R-:W-:Y:S05]  /*22d0*/  @!P0 BRA `(.L_x_40) ;  /* 0x0000000000b88947 */ /* 0x002fea0003800000 */
[----:B------:R-:W3:Y:S01]  /*22e0*/  LDC.64 R4, c[0x0][0xb18] ;  /* 0x0002c600ff047b82 */ /* 0x000ee20000000a00 */
[----:B------:R-:W-:-:S07]  /*22f0*/  ISETP.NE.AND P3, PT, R26, 0x1, PT ;  /* 0x000000011a00780c */ /* 0x000fce0003f65270 */
[----:B------:R-:W1:Y:S08]  /*2300*/  LDC.64 R6, c[0x0][0xb10] ;  /* 0x0002c400ff067b82 */ /* 0x000e700000000a00 */
[----:B------:R-:W2:Y:S08]  /*2310*/  LDC R18, c[0x0][0xb20] ;  /* 0x0002c800ff127b82 */ /* 0x000eb00000000800 */
[----:B------:R-:W4:Y:S01]  /*2320*/  LDC R20, c[0x0][0xb0c] ;  /* 0x0002c300ff147b82 */ /* 0x000f220000000800 */
[----:B---3--:R-:W-:Y:S01]  /*2330*/  IMAD.HI.U32 R19, R0, R5, RZ ;  /* 0x0000000500137227 */ /* 0x008fe200078e00ff */
[----:B------:R-:W-:-:S03]  /*2340*/  ISETP.NE.AND P0, PT, R4, 0x1, PT ;  /* 0x000000010400780c */ /* 0x000fc60003f05270 */
[----:B------:R-:W-:-:S03]  /*2350*/  IMAD.HI.U32 R5, R11, R5, RZ ;  /* 0x000000050b057227 */ /* 0x000fc600078e00ff */
[----:B------:R-:W3:Y:S01]  /*2360*/  LDC.64 R2, c[0x0][0xb28] ;  /* 0x0002ca00ff027b82 */ /* 0x000ee20000000a00 */
[----:B-1----:R-:W-:-:S04]  /*2370*/  IMAD.HI.U32 R22, R9, R6, RZ ;  /* 0x0000000609167227 */ /* 0x002fc800078e00ff */
[----:B------:R-:W-:Y:S01]  /*2380*/  IMAD.HI.U32 R24, R13, R6, RZ ;  /* 0x000000060d187227 */ /* 0x000fe200078e00ff */
[----:B------:R-:W-:Y:S02]  /*2390*/  SHF.R.U32.HI R22, RZ, R7, R22 ;  /* 0x00000007ff167219 */ /* 0x000fe40000011616 */
[-C--:B--2---:R-:W-:Y:S02]  /*23a0*/  SHF.R.U32.HI R19, RZ, R18.reuse, R19 ;  /* 0x00000012ff137219 */ /* 0x084fe40000011613 */
[----:B------:R-:W-:Y:S02]  /*23b0*/  SHF.R.U32.HI R18, RZ, R18, R5 ;  /* 0x00000012ff127219 */ /* 0x000fe40000011605 */
[----:B------:R-:W-:Y:S02]  /*23c0*/  SEL R19, R0, R19, !P0 ;  /* 0x0000001300137207 */ /* 0x000fe40004000000 */
[----:B------:R-:W-:Y:S02]  /*23d0*/  SHF.R.U32.HI R24, RZ, R7, R24 ;  /* 0x00000007ff187219 */ /* 0x000fe40000011618 */
[----:B----4-:R-:W-:-:S02]  /*23e0*/  ISETP.NE.AND P1, PT, R20, 0x1, PT ;  /* 0x000000011400780c */ /* 0x010fc40003f25270 */
[----:B------:R-:W-:Y:S02]  /*23f0*/  SEL R5, R11, R18, !P0 ;  /* 0x000000120b057207 */ /* 0x000fe40004000000 */
[----:B------:R-:W-:Y:S02]  /*2400*/  SEL R21, R9, R22, !P1 ;  /* 0x0000001609157207 */ /* 0x000fe40004800000 */
[----:B------:R-:W-:Y:S01]  /*2410*/  SEL R7, R13, R24, !P1 ;  /* 0x000000180d077207 */ /* 0x000fe20004800000 */
[----:B---3--:R-:W-:-:S04]  /*2420*/  IMAD.HI.U32 R22, R19, R2, RZ ;  /* 0x0000000213167227 */ /* 0x008fc800078e00ff */
[----:B------:R-:W-:Y:S01]  /*2430*/  IMAD.HI.U32 R6, R21, R2, RZ ;  /* 0x0000000215067227 */ /* 0x000fe200078e00ff */
[----:B------:R-:W-:-:S04]  /*2440*/  @P3 SHF.R.U32.HI R19, RZ, R3, R22 ;  /* 0x00000003ff133219 */ /* 0x000fc80000011616 */
        /* <DEDUP_REMOVED lines=8> */
[----:B------:R-:W-:-:S04]  /*24d0*/  @!P0 IMAD.HI.U32 R18, R7, R2, RZ ;  /* 0x0000000207128227 */ /* 0x000fc800078e00ff */
[----:B------:R-:W-:Y:S01]  /*24e0*/  IMAD.MOV R2, RZ, RZ, -R6 ;  /* 0x000000ffff027224 */ /* 0x000fe200078e0a06 */
[----:B------:R-:W-:-:S03]  /*24f0*/  @!P0 SHF.R.U32.HI R18, RZ, R3, R18 ;  /* 0x00000003ff128219 */ /* 0x000fc60000011612 */
[----:B------:R-:W-:Y:S01]  /*2500*/  IMAD R2, R26, R2, R5 ;  /* 0x000000021a027224 */ /* 0x000fe200078e0205 */
[----:B------:R-:W-:Y:S02]  /*2510*/  @!P0 SEL R3, R7, R18, !P3 ;  /* 0x0000001207038207 */ /* 0x000fe40005800000 */
[----:B------:R-:W-:-:S03]  /*2520*/  IADD3 R18, PT, PT, -R5, RZ, RZ ;  /* 0x000000ff05127210 */ /* 0x000fc60007ffe1ff */
[--C-:B------:R-:W-:Y:S02]  /*2530*/  @!P0 IMAD.IADD R6, R6, 0x1, -R3.reuse ;  /* 0x0000000106068824 */ /* 0x100fe400078e0a03 */
[----:B------:R-:W-:Y:S01]  /*2540*/  @!P0 IMAD R3, R2, R21, R3 ;  /* 0x0000001502038224 */ /* 0x000fe200078e0203 */
[----:B------:R-:W-:Y:S01]  /*2550*/  IADD3 R2, PT, PT, -R7, RZ, RZ ;  /* 0x000000ff07027210 */ /* 0x000fe20007ffe1ff */
[----:B------:R-:W-:Y:S02]  /*2560*/  @!P0 IMAD R5, R26, R6, R7 ;  /* 0x000000061a058224 */ /* 0x000fe400078e0207 */
[----:B------:R-:W-:Y:S02]  /*2570*/  IMAD R11, R4, R18, R11 ;  /* 0x00000012040b7224 */ /* 0x000fe400078e020b */
[----:B------:R-:W-:Y:S02]  /*2580*/  @!P0 IMAD.MOV.U32 R7, RZ, RZ, R3 ;  /* 0x000000ffff078224 */ /* 0x000fe400078e0003 */
[----:B------:R-:W-:-:S02]  /*2590*/  IMAD R2, R20, R2, R13 ;  /* 0x0000000214027224 */ /* 0x000fc400078e020d */
[----:B------:R-:W-:Y:S02]  /*25a0*/  IMAD R11, R5, R4, R11 ;  /* 0x00000004050b7224 */ /* 0x000fe400078e020b */
[----:B------:R-:W-:Y:S02]  /*25b0*/  IMAD R13, R7, R20, R2 ;  /* 0x00000014070d7224 */ /* 0x000fe400078e0202 */
.L_x_40:
[----:B------:R-:W1:Y:S02]  /*25c0*/  LDCU UR8, c[0x0][0xb30] ;  /* 0x00016600ff0877ac */ /* 0x000e640008000800 */
[----:B-1----:R-:W-:-:S09]  /*25d0*/  UISETP.NE.AND UP0, UPT, UR8, 0x1, UPT ;  /* 0x000000010800788c */ /* 0x002fd2000bf05270 */
[----:B------:R-:W-:Y:S05]  /*25e0*/  BRA.U UP0, `(.L_x_41) ;  /* 0x0000000100407547 */ /* 0x000fea000b800000 */
[----:B------:R-:W1:Y:S08]  /*25f0*/  LDC.64 R4, c[0x0][0xb10] ;  /* 0x0002c400ff047b82 */ /* 0x000e700000000a00 */
[----:B------:R-:W2:Y:S08]  /*2600*/  LDC.64 R2, c[0x0][0xb18] ;  /* 0x0002c600ff027b82 */ /* 0x000eb00000000a00 */
[----:B------:R-:W4:Y:S08]  /*2610*/  LDC R6, c[0x0][0xb20] ;  /* 0x0002c800ff067b82 */ /* 0x000f300000000800 */
[----:B------:R-:W3:Y:S01]  /*2620*/  LDC R18, c[0x0][0xb0c] ;  /* 0x0002c300ff127b82 */ /* 0x000ee20000000800 */
[----:B-1----:R-:W-:-:S05]  /*2630*/  IMAD.HI.U32 R4, R13, R4, RZ ;  /* 0x000000040d047227 */ /* 0x002fca00078e00ff */
[----:B------:R-:W-:Y:S01]  /*2640*/  SHF.R.U32.HI R4, RZ, R5, R4 ;  /* 0x00000005ff047219 */ /* 0x000fe20000011604 */
[----:B--2---:R-:W-:Y:S01]  /*2650*/  IMAD.HI.U32 R3, R11, R3, RZ ;  /* 0x000000030b037227 */ /* 0x004fe200078e00ff */
[----:B------:R-:W-:-:S04]  /*2660*/  ISETP.NE.AND P0, PT, R2, 0x1, PT ;  /* 0x000000010200780c */ /* 0x000fc80003f05270 */
[----:B----4-:R-:W-:-:S04]  /*2670*/  SHF.R.U32.HI R6, RZ, R6, R3 ;  /* 0x00000006ff067219 */ /* 0x010fc80000011603 */
[----:B------:R-:W-:Y:S02]  /*2680*/  SEL R3, R11, R6, !P0 ;  /* 0x000000060b037207 */ /* 0x000fe40004000000 */
[----:B---3--:R-:W-:-:S04]  /*2690*/  ISETP.NE.AND P1, PT, R18, 0x1, PT ;  /* 0x000000011200780c */ /* 0x008fc80003f25270 */
[----:B------:R-:W-:-:S05]  /*26a0*/  SEL R4, R13, R4, !P1 ;  /* 0x000000040d047207 */ /* 0x000fca0004800000 */
[----:B------:R-:W-:Y:S02]  /*26b0*/  IMAD.IADD R5, R3, 0x1, -R4 ;  /* 0x0000000103057824 */ /* 0x000fe400078e0a04 */
[----:B------:R-:W-:Y:S02]  /*26c0*/  IMAD.IADD R3, R4, 0x1, -R3 ;  /* 0x0000000104037824 */ /* 0x000fe400078e0a03 */
[----:B------:R-:W-:Y:S02]  /*26d0*/  IMAD R13, R5, R18, R13 ;  /* 0x00000012050d7224 */ /* 0x000fe400078e020d */
[----:B------:R-:W-:-:S07]  /*26e0*/  IMAD R11, R3, R2, R11 ;  /* 0x00000002030b7224 */ /* 0x000fce00078e020b */
.L_x_41:
[----:B------:R-:W-:Y:S01]  /*26f0*/  VIADD R14, R14, 0x1 ;  /* 0x000000010e0e7836 */ /* 0x000fe20000000000 */
[----:B------:R-:W-:Y:S01]  /*2700*/  PLOP3.LUT P1, PT, PT, PT, PT, 0x80, 0x8 ;  /* 0x000000000008781c */ /* 0x000fe20003f2f070 */
[----:B------:R-:W-:Y:S02]  /*2710*/  IMAD.IADD R21, R13, 0x1, R68 ;  /* 0x000000010d157824 */ /* 0x000fe400078e0244 */
[----:B------:R-:W-:Y:S01]  /*2720*/  IMAD.IADD R20, R11, 0x1, R66 ;  /* 0x000000010b147824 */ /* 0x000fe200078e0242 */
[----:B------:R-:W-:-:S04]  /*2730*/  ISETP.NE.AND P0, PT, R14, 0x2, PT ;  /* 0x000000020e00780c */ /* 0x000fc80003f05270 */
[----:B------:R-:W-:Y:S02]  /*2740*/  SEL R3, RZ, 0x1, P0 ;  /* 0x00000001ff037807 */ /* 0x000fe40000000000 */
[----:B------:R-:W-:Y:S02]  /*2750*/  SEL R14, R14, RZ, P0 ;  /* 0x000000ff0e0e7207 */ /* 0x000fe40000000000 */
[----:B------:R-:W-:Y:S01]  /*2760*/  LOP3.LUT R12, R12, R3, RZ, 0x3c, !PT ;  /* 0x000000030c0c7212 */ /* 0x000fe200078e3cff */
[----:B------:R-:W-:Y:S06]  /*2770*/  @P2 BRA `(.L_x_42) ;  /* 0xfffffff000002947 */ /* 0x000fec000383ffff */
[----:B------:R-:W-:Y:S01]  /*2780*/  UIADD3 UR7, UPT, UPT, UR7, 0x20, URZ ;  /* 0x0000002007077890 */ /* 0x000fe2000fffe0ff */
[----:B------:R-:W-:-:S03]  /*2790*/  SHF.L.U32 R3, R15, 0x1f, RZ ;  /* 0x0000001f0f037819 */ /* 0x000fc600000006ff */
[----:B------:R-:W-:-:S09]  /*27a0*/  ULEA UR4, UR23, UR7, 0x3 ;  /* 0x0000000717047291 */ /* 0x000fd2000f8e18ff */
[----:B------:R-:W1:Y:S02]  /*27b0*/  SYNCS.PHASECHK.TRANS64.TRYWAIT P0, [UR4], R3 ;  /* 0x00000003ff0075a7 */ /* 0x000e640008001104 */
[----:B-1----:R-:W-:Y:S05]  /*27c0*/  @!P0 BRA `(.L_x_43) ;  /* 0x0000009400e88947 */ /* 0x002fea0003800000 */
.L_x_190:
[----:B------:R-:W-:-:S04]  /*27d0*/  UIADD3 UR5, UPT, UPT, UR23, 0x1, URZ ;  /* 0x0000000117057890 */ /* 0x000fc8000fffe0ff */
[----:B------:R-:W-:-:S04]  /*27e0*/  UISETP.NE.AND UP0, UPT, UR5, 0x4, UPT ;  /* 0x000000040500788c */ /* 0x000fc8000bf05270 */
[----:B------:R-:W-:Y:S02]  /*27f0*/  USEL UR6, URZ, 0x1, UP0 ;  /* 0x00000001ff067887 */ /* 0x000fe40008000000 */
[----:B------:R-:W-:-:S04]  /*2800*/  USEL UR5, UR5, URZ, UP0 ;  /* 0x000000ff05057287 */ /* 0x000fc80008000000 */
[----:B------:R-:W-:Y:S01]  /*2810*/  ULEA UR4, UR5, UR7, 0x3 ;  /* 0x0000000705047291 */ /* 0x000fe2000f8e18ff */
[----:B------:R-:W-:-:S04]  /*2820*/  LOP3.LUT R2, R15, UR6, RZ, 0x3c, !PT ;  /* 0x000000060f027c12 */ /* 0x000fc8000f8e3cff */
[----:B-1----:R-:W-:-:S04]  /*2830*/  SHF.L.U32 R3, R2, 0x1f, RZ ;  /* 0x0000001f02037819 */ /* 0x002fc800000006ff */
[----:B------:R-:W1:Y:S02]  /*2840*/  SYNCS.PHASECHK.TRANS64.TRYWAIT P0, [UR4], R3 ;  /* 0x00000003ff0075a7 */ /* 0x000e640008001104 */
[----:B-1----:R-:W-:Y:S05]  /*2850*/  @!P0 BRA `(.L_x_44) ;  /* 0x0000009400dc8947 */ /* 0x002fea0003800000 */
.L_x_192:
        /* <DEDUP_REMOVED lines=9> */
.L_x_194:
[----:B------:R-:W-:-:S04]  /*28f0*/  UIADD3 UR5, UPT, UPT, UR5, 0x1, URZ ;  /* 0x0000000105057890 */ /* 0x000fc8000fffe0ff */
[----:B------:R-:W-:-:S04]  /*2900*/  UISETP.NE.AND UP0, UPT, UR5, 0x4, UPT ;  /* 0x000000040500788c */ /* 0x000fc8000bf05270 */
[----:B------:R-:W-:Y:S02]  /*2910*/  USEL UR4, URZ, 0x1, UP0 ;  /* 0x00000001ff047887 */ /* 0x000fe40008000000 */
[----:B------:R-:W-:-:S04]  /*2920*/  USEL UR5, UR5, URZ, UP0 ;  /* 0x000000ff05057287 */ /* 0x000fc80008000000 */
[----:B------:R-:W-:Y:S01]  /*2930*/  ULEA UR5, UR5, UR7, 0x3 ;  /* 0x0000000705057291 */ /* 0x000fe2000f8e18ff */
[----:B-1----:R-:W-:-:S04]  /*2940*/  LOP3.LUT R3, R2, UR4, RZ, 0x3c, !PT ;  /* 0x0000000402037c12 */ /* 0x002fc8000f8e3cff */
[----:B------:R-:W-:Y:S01]  /*2950*/  SHF.L.U32 R3, R3, 0x1f, RZ ;  /* 0x0000001f03037819 */ /* 0x000fe200000006ff */
[----:B---3--:R-:W-:-:S07]  /*2960*/  IMAD.U32 R0, RZ, RZ, UR5 ;  /* 0x00000005ff007e24 */ /* 0x008fce000f8e00ff */
.L_x_46:
[----:B-1----:R1:W2:Y:S02]  /*2970*/  SYNCS.PHASECHK.TRANS64.TRYWAIT P0, [R0+URZ], R3 ;  /* 0x00000003000075a7 */ /* 0x0022a400080011ff */
[----:B--2---:R-:W-:Y:S05]  /*2980*/  @!P0 NANOSLEEP.SYNCS 0x989680 ;  /* 0x009896800000895d */ /* 0x004fea0003900000 */
[----:B------:R-:W2:Y:S02]  /*2990*/  @!P0 SYNCS.PHASECHK.TRANS64 P0, [R0+URZ], R3 ;  /* 0x00000003000085a7 */ /* 0x000ea400080010ff */
[----:B--2---:R-:W-:Y:S05]  /*29a0*/  @P0 EXIT ;  /* 0x000000000000094d */ /* 0x004fea0003800000 */
[----:B------:R-:W-:Y:S05]  /*29b0*/  BRA `(.L_x_46) ;  /* 0xfffffffc00ec7947 */ /* 0x000fea000383ffff */
.L_x_22:
[----:B------:R-:W-:-:S04]  /*29c0*/  UISETP.NE.AND UP1, UPT, UR37, URZ, UPT ;  /* 0x000000ff2500728c */ /* 0x000fc8000bf25270 */
[----:B------:R-:W-:-:S09]  /*29d0*/  UISETP.NE.OR UP1, UPT, UR10, 0x1, UP1 ;  /* 0x000000010a00788c */ /* 0x000fd20008f25670 */
[----:B------:R-:W-:Y:S05]  /*29e0*/  BRA.U UP1, `(.L_x_47) ;  /* 0x00000005014c7547 */ /* 0x000fea000b800000 */
[----:B------:R-:W-:Y:S01]  /*29f0*/  HFMA2 R11, -RZ, RZ, 0, 0 ;  /* 0x00000000ff0b7431 */ /* 0x000fe200000001ff */
[----:B------:R-:W-:Y:S01]  /*2a00*/  ISETP.GE.U32.AND P2, PT, R10, 0x2, PT ;  /* 0x000000020a00780c */ /* 0x000fe20003f46070 */
[----:B------:R-:W-:Y:S01]  /*2a10*/  IMAD.MOV.U32 R12, RZ, RZ, 0x1 ;  /* 0x00000001ff0c7424 */ /* 0x000fe200078e00ff */
[----:B------:R-:W-:Y:S01]  /*2a20*/  CS2R R8, SRZ ;  /* 0x0000000000087805 */ /* 0x000fe2000001ff00 */
[----:B------:R-:W-:Y:S01]  /*2a30*/  IMAD.MOV.U32 R3, RZ, RZ, RZ ;  /* 0x000000ffff037224 */ /* 0x000fe200078e00ff */
[----:B------:R-:W-:Y:S01]  /*2a40*/  UMOV UR4, 0x400 ;  /* 0x0000040000047882 */ /* 0x000fe20000000000 */
[----:B------:R-:W-:Y:S01]  /*2a50*/  UMOV UR6, URZ ;  /* 0x000000ff00067c82 */ /* 0x000fe20008000000 */
[----:B------:R-:W-:-:S12]  /*2a60*/  ULEA UR37, UR37, UR4, 0x18 ;  /* 0x0000000425257291 */ /* 0x000fd8000f8ec0ff */
.L_x_51:
[----:B------:R-:W-:Y:S02]  /*2a70*/  LEA R0, R3, UR37, 0x3 ;  /* 0x0000002503007c11 */ /* 0x000fe4000f8e18ff */
[----:B------:R-:W-:-:S03]  /*2a80*/  SHF.L.U32 R5, R8, 0x1f, RZ ;  /* 0x0000001f08057819 */ /* 0x000fc600000006ff */
[----:B------:R-:W-:Y:S01]  /*2a90*/  VIADD R4, R0, 0x100 ;  /* 0x0000010000047836 */ /* 0x000fe20000000000 */
[----:B------:R-:W1:Y:S02]  /*2aa0*/  SYNCS.PHASECHK.TRANS64.TRYWAIT P0, [R0+URZ+0xf0], R5 ;  /* 0x0000f005000075a7 */ /* 0x000e6400080011ff */
[----:B-1----:R-:W-:Y:S05]  /*2ab0*/  @!P0 BRA `(.L_x_48) ;  /* 0x0000009400748947 */ /* 0x002fea0003800000 */
.L_x_195:
[----:B------:R-:W-:Y:S01]  /*2ac0*/  ULEA UR5, UR6, UR37, 0x3 ;  /* 0x0000002506057291 */ /* 0x000fe2000f8e18ff */
[----:B------:R-:W-:Y:S01]  /*2ad0*/  PRMT R4, RZ, 0x654, R4 ;  /* 0x00000654ff047816 */ /* 0x000fe20000000004 */
[----:B-1----:R-:W-:Y:S01]  /*2ae0*/  @!P2 IMAD.MOV.U32 R5, RZ, RZ, 0x10 ;  /* 0x00000010ff05a424 */ /* 0x002fe200078e00ff */
[----:B------:R-:W-:Y:S01]  /*2af0*/  SHF.L.U32 R7, R12, 0x1f, RZ ;  /* 0x0000001f0c077819 */ /* 0x000fe200000006ff */
[----:B------:R-:W-:Y:S01]  /*2b00*/  UIADD3 UR4, UPT, UPT, UR5, 0x90, URZ ;  /* 0x0000009005047890 */ /* 0x000fe2000fffe0ff */
[----:B------:R1:W-:Y:S05]  /*2b10*/  SYNCS.ARRIVE.TRANS64.RED.A1T0 RZ, [R4+URZ], RZ ;  /* 0x000000ff04ff79a7 */ /* 0x0003ea00081004ff */
[----:B------:R-:W-:Y:S01]  /*2b20*/  IMAD.U32 R13, RZ, RZ, UR4 ;  /* 0x00000004ff0d7e24 */ /* 0x000fe2000f8e00ff */
[----:B------:R-:W2:Y:S04]  /*2b30*/  SYNCS.PHASECHK.TRANS64.TRYWAIT P0, [UR5+0xa0], R7 ;  /* 0x0000a007ff0075a7 */ /* 0x000ea80008001105 */
[----:B------:R-:W-:Y:S01]  /*2b40*/  PRMT R13, R10, 0x654, R13 ;  /* 0x000006540a0d7816 */ /* 0x000fe2000000000d */
[----:B-12---:R-:W-:Y:S06]  /*2b50*/  @!P0 BRA `(.L_x_49) ;  /* 0x0000009400608947 */ /* 0x006fec0003800000 */
.L_x_197:
[----:B------:R-:W-:Y:S01]  /*2b60*/  ULEA UR4, UR6, UR37, 0x4 ;  /* 0x0000002506047291 */ /* 0x000fe2000f8e20ff */
[----:B------:R-:W-:Y:S01]  /*2b70*/  SEL R2, R13, R2, !P2 ;  /* 0x000000020d027207 */ /* 0x000fe20005000000 */
[----:B------:R-:W-:Y:S01]  /*2b80*/  UIADD3 UR5, UPT, UPT, UR5, 0x90, URZ ;  /* 0x0000009005057890 */ /* 0x000fe2000fffe0ff */
[----:B-1----:R-:W-:Y:S01]  /*2b90*/  LEA R0, R11, UR37, 0x3 ;  /* 0x000000250b007c11 */ /* 0x002fe2000f8e18ff */
[----:B------:R-:W-:Y:S01]  /*2ba0*/  UIADD3 UR4, UPT, UPT, UR4, 0x120, URZ ;  /* 0x0000012004047890 */ /* 0x000fe2000fffe0ff */
[----:B------:R1:W-:Y:S01]  /*2bb0*/  @!P2 SYNCS.ARRIVE.TRANS64.RED RZ, [R2+URZ], R5 ;  /* 0x0000000502ffa9a7 */ /* 0x0003e200080004ff */
[----:B------:R-:W-:Y:S01]  /*2bc0*/  UIADD3 UR6, UPT, UPT, UR6, 0x1, URZ ;  /* 0x0000000106067890 */ /* 0x000fe2000fffe0ff */
[----:B------:R-:W-:-:S03]  /*2bd0*/  VIADD R3, R3, 0x1 ;  /* 0x0000000103037836 */ /* 0x000fc60000000000 */
[----:B------:R-:W-:Y:S02]  /*2be0*/  UISETP.NE.AND UP0, UPT, UR6, 0x2, UPT ;  /* 0x000000020600788c */ /* 0x000fe4000bf05270 */
[----:B------:R-:W-:Y:S01]  /*2bf0*/  ISETP.NE.AND P0, PT, R3, 0x2, PT ;  /* 0x000000020300780c */ /* 0x000fe20003f05270 */
[----:B------:R-:W-:Y:S06]  /*2c00*/  UGETNEXTWORKID.BROADCAST [UR4], [UR5] ;  /* 0x00000000040073ca */ /* 0x000fec0008000100 */
[----:B------:R-:W-:Y:S02]  /*2c10*/  USEL UR4, URZ, 0x1, UP0 ;  /* 0x00000001ff047887 */ /* 0x000fe40008000000 */
[----:B------:R-:W-:-:S04]  /*2c20*/  USEL UR6, UR6, URZ, UP0 ;  /* 0x000000ff06067287 */ /* 0x000fc80008000000 */
[----:B------:R-:W-:Y:S02]  /*2c30*/  LOP3.LUT R12, R12, UR4, RZ, 0x3c, !PT ;  /* 0x000000040c0c7c12 */ /* 0x000fe4000f8e3cff */
[----:B-1----:R-:W-:-:S04]  /*2c40*/  SHF.L.U32 R5, R9, 0x1f, RZ ;  /* 0x0000001f09057819 */ /* 0x002fc800000006ff */
[----:B------:R-:W1:Y:S02]  /*2c50*/  SYNCS.PHASECHK.TRANS64.TRYWAIT P1, [R0+URZ+0x90], R5 ;  /* 0x00009005000075a7 */ /* 0x000e6400080211ff */
[----:B-1----:R-:W-:Y:S05]  /*2c60*/  @!P1 BRA `(.L_x_50) ;  /* 0x0000009400349947 */ /* 0x002fea0003800000 */
.L_x_198:
[----:B------:R-:W-:Y:S01]  /*2c70*/  LEA R4, R11, UR37, 0x4 ;  /* 0x000000250b047c11 */ /* 0x000fe2000f8e20ff */
[----:B-1----:R-:W-:Y:S01]  /*2c80*/  VIADD R0, R0, 0xa0 ;  /* 0x000000a000007836 */ /* 0x002fe20000000000 */
[----:B------:R-:W-:Y:S01]  /*2c90*/  SEL R3, R3, RZ, P0 ;  /* 0x000000ff03037207 */ /* 0x000fe20000000000 */
[----:B------:R-:W-:-:S03]  /*2ca0*/  VIADD R11, R11, 0x1 ;  /* 0x000000010b0b7836 */ /* 0x000fc60000000000 */
[----:B------:R-:W1:Y:S01]  /*2cb0*/  LDS.128 R4, [R4+0x120] ;  /* 0x0001200004047984 */ /* 0x000e620000000c00 */
[----:B------:R-:W-:Y:S02]  /*2cc0*/  PRMT R0, RZ, 0x654, R0 ;  /* 0x00000654ff007816 */ /* 0x000fe40000000000 */
[C---:B------:R-:W-:Y:S01]  /*2cd0*/  ISETP.NE.AND P1, PT, R11.reuse, 0x2, PT ;  /* 0x000000020b00780c */ /* 0x040fe20003f25270 */
[----:B------:R-:W-:Y:S01]  /*2ce0*/  @!PT LDS RZ, [RZ] ;  /* 0x00000000fffff984 */ /* 0x000fe20000000800 */
[----:B------:R-:W-:Y:S01]  /*2cf0*/  @!PT LDS RZ, [RZ] ;  /* 0x00000000fffff984 */ /* 0x000fe20000000800 */
[----:B------:R-:W-:Y:S01]  /*2d00*/  @!PT LDS RZ, [RZ] ;  /* 0x00000000fffff984 */ /* 0x000fe20000000800 */
[----:B------:R-:W-:Y:S01]  /*2d10*/  @!PT LDS RZ, [RZ] ;  /* 0x00000000fffff984 */ /* 0x000fe20000000800 */
[----:B------:R2:W-:Y:S06]  /*2d20*/  MEMBAR.ALL.CTA ;  /* 0x0000000000007992 */ /* 0x0005ec0000008000 */
[----:B--2---:R-:W2:Y:S01]  /*2d30*/  FENCE.VIEW.ASYNC.S ;  /* 0x00000000000073c6 */ /* 0x004ea20000000000 */
[----:B------:R-:W-:Y:S01]  /*2d40*/  SEL R11, R11, RZ, P1 ;  /* 0x000000ff0b0b7207 */ /* 0x000fe20000800000 */
[----:B--2---:R2:W-:Y:S01]  /*2d50*/  SYNCS.ARRIVE.TRANS64.RED.A1T0 RZ, [R0+URZ], RZ ;  /* 0x000000ff00ff79a7 */ /* 0x0045e200081004ff */
[----:B-1----:R-:W-:-:S02]  /*2d60*/  LOP3.LUT P3, RZ, R6, 0x1, RZ, 0xc0, !PT ;  /* 0x0000000106ff7812 */ /* 0x002fc4000786c0ff */
[----:B------:R-:W-:-:S04]  /*2d70*/  SEL R5, RZ, 0x1, P0 ;  /* 0x00000001ff057807 */ /* 0x000fc80000000000 */
[----:B------:R-:W-:Y:S02]  /*2d80*/  LOP3.LUT R8, R8, R5, RZ, 0x3c, !PT ;  /* 0x0000000508087212 */ /* 0x000fe400078e3cff */
[----:B--2---:R-:W-:-:S04]  /*2d90*/  SEL R0, RZ, 0x1, P1 ;  /* 0x00000001ff007807 */ /* 0x004fc80000800000 */
[----:B------:R-:W-:Y:S01]  /*2da0*/  LOP3.LUT R9, R9, R0, RZ, 0x3c, !PT ;  /* 0x0000000009097212 */ /* 0x000fe200078e3cff */
[----:B------:R-:W-:Y:S06]  /*2db0*/  @P3 BRA `(.L_x_51) ;  /* 0xfffffffc002c3947 */ /* 0x000fec000383ffff */
[----:B------:R-:W-:Y:S01]  /*2dc0*/  ULEA UR5, UR6, UR37, 0x3 ;  /* 0x0000002506057291 */ /* 0x000fe2000f8e18ff */
[----:B------:R-:W-:-:S08]  /*2dd0*/  SHF.L.U32 R3, R12, 0x1f, RZ ;  /* 0x0000001f0c037819 */ /* 0x000fd000000006ff */
[----:B------:R-:W1:Y:S02]  /*2de0*/  SYNCS.PHASECHK.TRANS64 P0, [UR5+0xa0], R3 ;  /* 0x0000a003ff0075a7 */ /* 0x000e640008001005 */
[----:B-1----:R-:W-:Y:S05]  /*2df0*/  @P0 BRA `(.L_x_52) ;  /* 0x0000000000080947 */ /* 0x002fea0003800000 */
[----:B------:R-:W1:Y:S02]  /*2e00*/  SYNCS.PHASECHK.TRANS64.TRYWAIT P0, [UR5+0xa0], R3 ;  /* 0x0000a003ff0075a7 */ /* 0x000e640008001105 */
[----:B-1----:R-:W-:Y:S05]  /*2e10*/  @!P0 BRA `(.L_x_53) ;  /* 0x0000009000dc8947 */ /* 0x002fea0003800000 */
.L_x_52:
[----:B------:R-:W-:-:S04]  /*2e20*/  UIADD3 UR4, UPT, UPT, UR6, 0x1, URZ ;  /* 0x0000000106047890 */ /* 0x000fc8000fffe0ff */
[----:B------:R-:W-:-:S04]  /*2e30*/  UISETP.NE.AND UP0, UPT, UR4, 0x2, UPT ;  /* 0x000000020400788c */ /* 0x000fc8000bf05270 */
[----:B------:R-:W-:Y:S02]  /*2e40*/  USEL UR7, URZ, 0x1, UP0 ;  /* 0x00000001ff077887 */ /* 0x000fe40008000000 */
[----:B------:R-:W-:-:S04]  /*2e50*/  USEL UR4, UR4, URZ, UP0 ;  /* 0x000000ff04047287 */ /* 0x000fc80008000000 */
[----:B------:R-:W-:Y:S01]  /*2e60*/  ULEA UR4, UR4, UR37, 0x3 ;  /* 0x0000002504047291 */ /* 0x000fe2000f8e18ff */
[----:B-1----:R-:W-:-:S04]  /*2e70*/  LOP3.LUT R3, R12, UR7, RZ, 0x3c, !PT ;  /* 0x000000070c037c12 */ /* 0x002fc8000f8e3cff */
[----:B------:R-:W-:-:S04]  /*2e80*/  SHF.L.U32 R0, R3, 0x1f, RZ ;  /* 0x0000001f03007819 */ /* 0x000fc800000006ff */
[----:B------:R-:W1:Y:S02]  /*2e90*/  SYNCS.PHASECHK.TRANS64 P0, [UR4+0xa0], R0 ;  /* 0x0000a000ff0075a7 */ /* 0x000e640008001004 */
[----:B-1----:R-:W-:Y:S05]  /*2ea0*/  @P0 EXIT ;  /* 0x000000000000094d */ /* 0x002fea0003800000 */
[----:B------:R-:W-:Y:S02]  /*2eb0*/  SHF.L.U32 R3, R3, 0x1f, RZ ;  /* 0x0000001f03037819 */ /* 0x000fe400000006ff */
[----:B------:R-:W-:-:S07]  /*2ec0*/  MOV R0, UR4 ;  /* 0x0000000400007c02 */ /* 0x000fce0008000f00 */
.L_x_54:
[----:B-1----:R1:W2:Y:S02]  /*2ed0*/  SYNCS.PHASECHK.TRANS64.TRYWAIT P0, [R0+URZ+0xa0], R3 ;  /* 0x0000a003000075a7 */ /* 0x0022a400080011ff */
[----:B--2---:R-:W-:Y:S05]  /*2ee0*/  @!P0 NANOSLEEP.SYNCS 0x989680 ;  /* 0x009896800000895d */ /* 0x004fea0003900000 */
[----:B------:R-:W2:Y:S02]  /*2ef0*/  @!P0 SYNCS.PHASECHK.TRANS64 P0, [R0+URZ+0xa0], R3 ;  /* 0x0000a003000085a7 */ /* 0x000ea400080010ff */
[----:B--2---:R-:W-:Y:S05]  /*2f00*/  @P0 EXIT ;  /* 0x000000000000094d */ /* 0x004fea0003800000 */
[----:B------:R-:W-:Y:S05]  /*2f10*/  BRA `(.L_x_54) ;  /* 0xfffffffc00ec7947 */ /* 0x000fea000383ffff */
.L_x_47:
[----:B------:R-:W-:Y:S05]  /*2f20*/  BRA.U UP4, `(.L_x_55) ;  /* 0x0000001504487547 */ /* 0x000fea000b800000 */
[----:B------:R-:W-:Y:S01]  /*2f30*/  UMOV UR6, 0x40 ;  /* 0x0000004000067882 */ /* 0x000fe20000000000 */
[----:B------:R-:W-:Y:S01]  /*2f40*/  NOP ;  /* 0x0000000000007918 */ /* 0x000fe20000000000 */
[----:B------:R-:W-:Y:S01]  /*2f50*/  ULEA UR6, UR37, UR6, 0x18 ;  /* 0x0000000625067291 */ /* 0x000fe2000f8ec0ff */
[----:B------:R-:W-:Y:S02]  /*2f60*/  UMOV UR7, 0x400 ;  /* 0x0000040000077882 */ /* 0x000fe40000000000 */
[----:B------:R-:W-:-:S06]  /*2f70*/  ULEA UR37, UR37, UR7, 0x18 ;  /* 0x0000000725257291 */ /* 0x000fcc000f8ec0ff */
[----:B------:R-:W1:Y:S02]  /*2f80*/  LDS.U8 R2, [UR6+0x1c] ;  /* 0x00001c06ff027984 */ /* 0x000e640008000000 */
[----:B-1----:R-:W-:-:S13]  /*2f90*/  ISETP.NE.AND P0, PT, R2, RZ, PT ;  /* 0x000000ff0200720c */ /* 0x002fda0003f05270 */
[----:B------:R-:W-:Y:S05]  /*2fa0*/  @P0 BRA `(.L_x_56) ;  /* 0x0000000400080947 */ /* 0x000fea0003800000 */
[----:B------:R-:W-:Y:S02]  /*2fb0*/  UISETP.NE.U32.AND UP0, UPT, UR5, 0x1, UPT ;  /* 0x000000010500788c */ /* 0x000fe4000bf05070 */
[----:B------:R-:W-:-:S07]  /*2fc0*/  UIADD3 UR8, UPT, UPT, UR6, 0x8, URZ ;  /* 0x0000000806087890 */ /* 0x000fce000fffe0ff */
[----:B------:R-:W-:Y:S05]  /*2fd0*/  BRA.U !UP0, `(.L_x_57) ;  /* 0x00000001089c7547 */ /* 0x000fea000b800000 */
[----:B------:R-:W-:Y:S01]  /*2fe0*/  ELECT P0, URZ, PT ;  /* 0x0000000000ff782f */ /* 0x000fe20003800000 */
[----:B------:R-:W-:-:S12]  /*2ff0*/  BSSY B0, `(.L_x_57) ;  /* 0x0000025000007945 */ /* 0x000fd80003800000 */
[----:B------:R-:W-:Y:S05]  /*3000*/  @!P0 BRA `(.L_x_58) ;  /* 0x00000000008c8947 */ /* 0x000fea0003800000 */
[----:B------:R-:W-:-:S05]  /*3010*/  UMOV UR7, 0x10 ;  /* 0x0000001000077882 */ /* 0x000fca0000000000 */
[----:B------:R-:W-:Y:S04]  /*3020*/  DEPBAR.LE SB1, 0x36 ;  /* 0x00009d800000791a */ /* 0x000fe80000000000 */
[----:B------:R-:W1:Y:S02]  /*3030*/  UTCATOMSWS.2CTA.FIND_AND_SET.ALIGN UP1, UR7, UR7 ;  /* 0x00000007000775e3 */ /* 0x000e640008220800 */
[----:B-1----:R-:W-:Y:S01]  /*3040*/  MOV R11, UR7 ;  /* 0x00000007000b7c02 */ /* 0x002fe20008000f00 */
[----:B------:R-:W-:Y:S06]  /*3050*/  BRA.U UP1, `(.L_x_59) ;  /* 0x0000000101187547 */ /* 0x000fec000b800000 */
.L_x_60:
[----:B------:R-:W-:Y:S05]  /*3060*/  NANOSLEEP 0x64 ;  /* 0x000000640000795d */ /* 0x000fea0003800000 */
[----:B------:R-:W-:-:S05]  /*3070*/  UMOV UR7, 0x10 ;  /* 0x0000001000077882 */ /* 0x000fca0000000000 */
[----:B------:R-:W-:Y:S04]  /*3080*/  DEPBAR.LE SB1, 0x36 ;  /* 0x00009d800000791a */ /* 0x000fe80000000000 */
[----:B------:R-:W1:Y:S02]  /*3090*/  UTCATOMSWS.2CTA.FIND_AND_SET.ALIGN UP1, UR7, UR7 ;  /* 0x00000007000775e3 */ /* 0x000e640008220800 */
[----:B-1----:R-:W-:Y:S01]  /*30a0*/  MOV R11, UR7 ;  /* 0x00000007000b7c02 */ /* 0x002fe20008000f00 */
[----:B------:R-:W-:Y:S05]  /*30b0*/  BRA.U !UP1, `(.L_x_60) ;  /* 0xfffffffd09e87547 */ /* 0x000fea000b83ffff */
.L_x_59:
[----:B------:R-:W1:Y:S01]  /*30c0*/  LDS R5, [UR6+0x10] ;  /* 0x00001006ff057984 */ /* 0x000e620008000800 */
[----:B------:R-:W-:Y:S01]  /*30d0*/  IMAD.U32 R3, RZ, RZ, UR37 ;  /* 0x00000025ff037e24 */ /* 0x000fe2000f8e00ff */
[----:B------:R-:W-:-:S03]  /*30e0*/  MOV R2, UR4 ;  /* 0x0000000400027c02 */ /* 0x000fc60008000f00 */
[----:B------:R-:W-:Y:S01]  /*30f0*/  VIADD R3, R3, 0x140 ;  /* 0x0000014003037836 */ /* 0x000fe20000000000 */
[----:B-1----:R-:W-:-:S04]  /*3100*/  SHF.L.U32 R5, R5, 0x1f, RZ ;  /* 0x0000001f05057819 */ /* 0x002fc800000006ff */
[----:B------:R-:W1:Y:S02]  /*3110*/  SYNCS.PHASECHK.TRANS64.TRYWAIT P0, [UR6+0x8], R5 ;  /* 0x00000805ff0075a7 */ /* 0x000e640008001106 */
[----:B-1----:R-:W-:Y:S05]  /*3120*/  @P0 BRA `(.L_x_61) ;  /* 0x0000000000080947 */ /* 0x002fea0003800000 */
[----:B------:R-:W1:Y:S02]  /*3130*/  SYNCS.PHASECHK.TRANS64.TRYWAIT P0, [UR6+0x8], R5 ;  /* 0x00000805ff0075a7 */ /* 0x000e640008001106 */
[----:B-1----:R-:W-:Y:S05]  /*3140*/  @!P0 BRA `(.L_x_62) ;  /* 0x0000009000288947 */ /* 0x002fea0003800000 */
.L_x_61:
[----:B-1----:R-:W-:Y:S01]  /*3150*/  HFMA2 R4, -RZ, RZ, 0, 5.9604644775390625e-08 ;  /* 0x00000001ff047431 */ /* 0x002fe200000001ff */
[----:B------:R-:W-:Y:S01]  /*3160*/  UPRMT UR7, UR4, 0x654, UR8 ;  /* 0x0000065404077896 */ /* 0x000fe20008000008 */
[----:B------:R-:W-:Y:S01]  /*3170*/  IMAD.MOV.U32 R6, RZ, RZ, 0xffff ;  /* 0x0000ffffff067424 */ /* 0x000fe200078e00ff */
[----:B------:R-:W-:Y:S01]  /*3180*/  PRMT R2, R2, 0x654, R3 ;  /* 0x0000065402027816 */ /* 0x000fe20000000003 */
[----:B------:R-:W-:Y:S02]  /*3190*/  IMAD.MOV.U32 R5, RZ, RZ, 0x4 ;  /* 0x00000004ff057424 */ /* 0x000fe400078e00ff */
[----:B------:R-:W-:Y:S01]  /*31a0*/  IMAD.SHL.U32 R9, R11, 0x20, RZ ;  /* 0x000000200b097824 */ /* 0x000fe200078e00ff */
[----:B------:R-:W-:Y:S02]  /*31b0*/  MOV R3, UR7 ;  /* 0x0000000700037c02 */ /* 0x000fe40008000f00 */
[-C--:B------:R-:W-:Y:S01]  /*31c0*/  SHF.L.U32 R7, R6, R11.reuse, RZ ;  /* 0x0000000b06077219 */ /* 0x080fe200000006ff */
[----:B------:R1:W-:Y:S01]  /*31d0*/  SYNCS.ARRIVE.TRANS64.RED RZ, [UR7], R5 ;  /* 0x00000005ffff79a7 */ /* 0x0003e20008000407 */
[----:B------:R-:W-:Y:S01]  /*31e0*/  SHF.L.U32 R6, R4, R11, RZ ;  /* 0x0000000b04067219 */ /* 0x000fe200000006ff */
[----:B------:R1:W-:Y:S04]  /*31f0*/  STS [UR37+0x140], R9 ;  /* 0x00014009ff007988 */ /* 0x0003e80008000825 */
[----:B------:R1:W-:Y:S04]  /*3200*/  STAS [R2.64], R11 ;  /* 0x0000000b02007dbd */ /* 0x0003e8000c0008ff */
[----:B------:R1:W-:Y:S04]  /*3210*/  ATOMS.OR RZ, [UR6+0x14], R7 ;  /* 0x00001407ffff798c */ /* 0x0003e8000b000006 */
[----:B------:R1:W-:Y:S04]  /*3220*/  ATOMS.OR RZ, [UR6+0x18], R6 ;  /* 0x00001806ffff798c */ /* 0x0003e8000b000006 */
[----:B------:R1:W-:Y:S02]  /*3230*/  ATOMS.XOR RZ, [UR6+0x10], R4 ;  /* 0x00001004ffff798c */ /* 0x0003e4000b800006 */
.L_x_58:
[----:B------:R-:W-:Y:S05]  /*3240*/  BSYNC B0 ;  /* 0x0000000000007941 */ /* 0x000fea0003800000 */
.L_x_57:
[----:B------:R-:W-:Y:S05]  /*3250*/  BRA.U UP0, `(.L_x_63) ;  /* 0x00000001006c7547 */ /* 0x000fea000b800000 */
[----:B------:R-:W-:-:S03]  /*3260*/  UMOV UR7, 0xffffffff ;  /* 0xffffffff00077882 */ /* 0x000fc60000000000 */
[----:B------:R-:W-:Y:S05]  /*3270*/  BRA.DIV UR7, `(.L_x_64) ;  /* 0x0000008e07f47947 */ /* 0x000fea000b800000 */
[----:B------:R-:W-:-:S13]  /*3280*/  ELECT P6, URZ, PT ;  /* 0x0000000000ff782f */ /* 0x000fda00038c0000 */
.L_x_202:
[----:B------:R-:W-:Y:S05]  /*3290*/  @!P6 BRA `(.L_x_63) ;  /* 0x00000000005ce947 */ /* 0x000fea0003800000 */
[----:B-1----:R-:W1:Y:S02]  /*32a0*/  LDS R3, [UR6+0x10] ;  /* 0x00001006ff037984 */ /* 0x002e640008000800 */
[----:B-1----:R-:W-:-:S04]  /*32b0*/  SHF.L.U32 R3, R3, 0x1f, RZ ;  /* 0x0000001f03037819 */ /* 0x002fc800000006ff */
[----:B------:R-:W1:Y:S02]  /*32c0*/  SYNCS.PHASECHK.TRANS64.TRYWAIT P0, [UR6+0x8], R3 ;  /* 0x00000803ff0075a7 */ /* 0x000e640008001106 */
[----:B-1----:R-:W-:Y:S05]  /*32d0*/  @P0 BRA `(.L_x_65) ;  /* 0x0000000000080947 */ /* 0x002fea0003800000 */
[----:B------:R-:W1:Y:S02]  /*32e0*/  SYNCS.PHASECHK.TRANS64.TRYWAIT P0, [UR6+0x8], R3 ;  /* 0x00000803ff0075a7 */ /* 0x000e640008001106 */
[----:B-1----:R-:W-:Y:S05]  /*32f0*/  @!P0 BRA `(.L_x_66) ;  /* 0x0000008c00f48947 */ /* 0x002fea0003800000 */
.L_x_65:
[----:B------:R-:W2:Y:S01]  /*3300*/  LDS R5, [UR37+0x140] ;  /* 0x00014025ff057984 */ /* 0x000ea20008000800 */
[----:B-1----:R-:W-:Y:S02]  /*3310*/  HFMA2 R2, -RZ, RZ, 0, 5.9604644775390625e-08 ;  /* 0x00000001ff027431 */ /* 0x002fe400000001ff */
[----:B------:R-:W-:Y:S01]  /*3320*/  IMAD.MOV.U32 R3, RZ, RZ, 0xffff ;  /* 0x0000ffffff037424 */ /* 0x000fe200078e00ff */
[----:B------:R-:W-:Y:S01]  /*3330*/  UPRMT UR7, UR4, 0x654, UR8 ;  /* 0x0000065404077896 */ /* 0x000fe20008000008 */
[----:B--2---:R-:W-:-:S03]  /*3340*/  IMAD.SHL.U32 R4, R5, 0x20, RZ ;  /* 0x0000002005047824 */ /* 0x004fc600078e00ff */
[-C--:B------:R-:W-:Y:S02]  /*3350*/  SHF.L.U32 R3, R3, R5.reuse, RZ ;  /* 0x0000000503037219 */ /* 0x080fe400000006ff */
[----:B------:R-:W-:Y:S01]  /*3360*/  SHF.L.U32 R5, R2, R5, RZ ;  /* 0x0000000502057219 */ /* 0x000fe200000006ff */
[----:B------:R2:W-:Y:S04]  /*3370*/  STS [UR37+0x140], R4 ;  /* 0x00014004ff007988 */ /* 0x0005e80008000825 */
[----:B------:R2:W-:Y:S04]  /*3380*/  ATOMS.OR RZ, [UR6+0x14], R3 ;  /* 0x00001403ffff798c */ /* 0x0005e8000b000006 */
[----:B------:R2:W-:Y:S01]  /*3390*/  ATOMS.OR RZ, [UR6+0x18], R5 ;  /* 0x00001805ffff798c */ /* 0x0005e2000b000006 */
[----:B------:R-:W-:Y:S03]  /*33a0*/  SYNCS.ARRIVE.TRANS64.RED.A1T0 RZ, [UR7], RZ ;  /* 0x000000ffffff79a7 */ /* 0x000fe60008100407 */
[----:B------:R2:W-:Y:S01]  /*33b0*/  ATOMS.XOR RZ, [UR6+0x10], R2 ;  /* 0x00001002ffff798c */ /* 0x0005e2000b800006 */
[----:B------:R-:W-:Y:S05]  /*33c0*/  BRA `(.L_x_63) ;  /* 0x0000000000107947 */ /* 0x000fea0003800000 */
.L_x_56:
[----:B------:R-:W-:-:S05]  /*33d0*/  MOV R2, 0xffffffff ;  /* 0xffffffff00027802 */ /* 0x000fca0000000f00 */
[----:B------:R1:W-:Y:S02]  /*33e0*/  STS [UR37+0x140], R2 ;  /* 0x00014002ff007988 */ /* 0x0003e40008000825 */
[----:B-1----:R-:W-:Y:S02]  /*33f0*/  MOV R2, 0x3410 ;  /* 0x0000341000027802 */ /* 0x002fe40000000f00 */
[----:B-----5:R-:W-:Y:S05]  /*3400*/  CALL.REL.NOINC `($__internal_1_$__cuda_sm10x_tcgen05_guardrail_trap_phase_invalid_during_alloc) ;  /* 0x0000009800787944 */ /* 0x020fea0003c00000 */
.L_x_63:
[----:B------:R-:W-:Y:S05]  /*3410*/  WARPSYNC.ALL ;  /* 0x0000000000007948 */ /* 0x000fea0003800000 */
[----:B------:R-:W3:Y:S01]  /*3420*/  S2UR UR7, SR_CgaCtaId ;  /* 0x00000000000779c3 */ /* 0x000ee20000008800 */
[----:B------:R-:W-:Y:S01]  /*3430*/  UMOV UR6, 0x400 ;  /* 0x0000040000067882 */ /* 0x000fe20000000000 */
[----:B------:R-:W-:-:S06]  /*3440*/  NOP ;  /* 0x0000000000007918 */ /* 0x000fcc0000000000 */
[----:B------:R-:W-:Y:S06]  /*3450*/  BAR.ARV 0x6, 0xa0 ;  /* 0x0182800000007b1d */ /* 0x000fec0000002000 */
[----:B------:R-:W4:Y:S01]  /*3460*/  LDCU UR8, c[0x0][0x38c] ;  /* 0x00007180ff0877ac */ /* 0x000f220008000800 */
[----:B------:R-:W-:Y:S01]  /*3470*/  LOP3.LUT R0, R0, 0xffff, RZ, 0xc0, !PT ;  /* 0x0000ffff00007812 */ /* 0x000fe200078ec0ff */
[----:B-1----:R-:W-:Y:S01]  /*3480*/  IMAD.MOV.U32 R9, RZ, RZ, 0x1 ;  /* 0x00000001ff097424 */ /* 0x002fe200078e00ff */
[----:B------:R-:W-:Y:S01]  /*3490*/  LOP3.LUT R8, R8, 0xffff, RZ, 0xc0, !PT ;  /* 0x0000ffff08087812 */ /* 0x000fe200078ec0ff */
[----:B------:R-:W-:Y:S01]  /*34a0*/  UMOV UR19, URZ ;  /* 0x000000ff00137c82 */ /* 0x000fe20008000000 */
[----:B------:R-:W-:Y:S01]  /*34b0*/  R2UR UR10, R0 ;  /* 0x00000000000a72ca */ /* 0x000fe200000e0000 */
[----:B------:R-:W-:Y:S01]  /*34c0*/  UMOV UR18, URZ ;  /* 0x000000ff00127c82 */ /* 0x000fe20008000000 */
[----:B------:R-:W-:Y:S01]  /*34d0*/  R2UR UR11, R8 ;  /* 0x00000000080b72ca */ /* 0x000fe200000e0000 */
[----:B------:R-:W-:Y:S01]  /*34e0*/  IMAD.MOV.U32 R8, RZ, RZ, RZ ;  /* 0x000000ffff087224 */ /* 0x000fe200078e00ff */
[----:B------:R-:W-:Y:S01]  /*34f0*/  UMOV UR17, URZ ;  /* 0x000000ff00117c82 */ /* 0x000fe20008000000 */
[----:B---3--:R-:W-:-:S02]  /*3500*/  ULEA UR7, UR7, UR6, 0x18 ;  /* 0x0000000607077291 */ /* 0x008fc4000f8ec0ff */
[----:B------:R-:W-:Y:S02]  /*3510*/  UISETP.NE.AND UP2, UPT, UR5, URZ, UPT ;  /* 0x000000ff0500728c */ /* 0x000fe4000bf45270 */
[----:B------:R-:W-:Y:S02]  /*3520*/  UIADD3 UR12, UPT, UPT, UR7, 0x8400, URZ ;  /* 0x00008400070c7890 */ /* 0x000fe4000fffe0ff */
[----:B------:R-:W-:Y:S02]  /*3530*/  UIADD3 UR13, UPT, UPT, UR7, 0x18400, URZ ;  /* 0x00018400070d7890 */ /* 0x000fe4000fffe0ff */
[----:B----4-:R-:W-:Y:S01]  /*3540*/  UIADD3 UR8, UPT, UPT, UR8, 0x3f, URZ ;  /* 0x0000003f08087890 */ /* 0x010fe2000fffe0ff */
[----:B--2---:R-:W1:Y:S01]  /*3550*/  LDS R2, [UR7+0x140] ;  /* 0x00014007ff027984 */ /* 0x004e620008000800 */
[----:B------:R-:W-:Y:S02]  /*3560*/  USHF.R.U32.HI UR12, URZ, 0x4, UR12 ;  /* 0x00000004ff0c7899 */ /* 0x000fe4000801160c */
[----:B------:R-:W-:-:S02]  /*3570*/  USHF.R.S32.HI UR6, URZ, 0x1f, UR8 ;  /* 0x0000001fff067899 */ /* 0x000fc40008011408 */
[----:B------:R-:W-:Y:S02]  /*3580*/  USHF.R.U32.HI UR13, URZ, 0x4, UR13 ;  /* 0x00000004ff0d7899 */ /* 0x000fe4000801160d */
[----:B------:R-:W-:Y:S02]  /*3590*/  ULEA.HI UR6, UR6, UR8, URZ, 0x6 ;  /* 0x0000000806067291 */ /* 0x000fe4000f8f30ff */
[----:B------:R-:W-:Y:S02]  /*35a0*/  ULOP3.LUT UR12, UR12, 0x3fff, URZ, 0xc0, !UPT ;  /* 0x00003fff0c0c7892 */ /* 0x000fe4000f8ec0ff */
[----:B------:R-:W-:Y:S02]  /*35b0*/  USHF.R.S32.HI UR6, URZ, 0x6, UR6 ;  /* 0x00000006ff067899 */ /* 0x000fe40008011406 */
[----:B------:R-:W-:Y:S02]  /*35c0*/  ULOP3.LUT UR13, UR13, 0x3fff, URZ, 0xc0, !UPT ;  /* 0x00003fff0d0d7892 */ /* 0x000fe4000f8ec0ff */
[----:B------:R-:W-:Y:S01]  /*35d0*/  UISETP.LT.AND UP0, UPT, UR6, 0x1, UPT ;  /* 0x000000010600788c */ /* 0x000fe2000bf01270 */
[----:B------:R-:W-:Y:S01]  /*35e0*/  UMOV UR36, 0x0 ;  /* 0x0000000000247882 */ /* 0x000fe20000000000 */
        /* <DEDUP_REMOVED lines=9> */
[----:B------:R-:W-:-:S02]  /*3680*/  ULOP3.LUT UR12, UR12, 0x10000, URZ, 0xfc, !UPT ;  /* 0x000100000c0c7892 */ /* 0x000fc4000f8efcff */
[----:B------:R-:W-:Y:S02]  /*3690*/  ULOP3.LUT UR13, UR13, 0x10000, URZ, 0xfc, !UPT ;  /* 0x000100000d0d7892 */ /* 0x000fe4000f8efcff */
[----:B------:R-:W-:Y:S01]  /*36a0*/  USEL UR20, UR6, 0x1, !UP0 ;  /* 0x0000000106147887 */ /* 0x000fe2000c000000 */
[----:B------:R-:W-:Y:S01]  /*36b0*/  UMOV UR26, 0x0 ;  /* 0x00000000001a7882 */ /* 0x000fe20000000000 */
[----:B------:R-:W-:Y:S01]  /*36c0*/  UMOV UR27, 0x8400910 ;  /* 0x08400910001b7882 */ /* 0x000fe20000000000 */
[----:B------:R-:W-:Y:S01]  /*36d0*/  UMOV UR24, 0x0 ;  /* 0x0000000000187882 */ /* 0x000fe20000000000 */
[----:B------:R-:W-:Y:S01]  /*36e0*/  UMOV UR25, 0x8400910 ;  /* 0x0840091000197882 */ /* 0x000fe20000000000 */
[----:B------:R-:W-:Y:S01]  /*36f0*/  UMOV UR22, 0x0 ;  /* 0x0000000000167882 */ /* 0x000fe20000000000 */
[----:B------:R-:W-:Y:S01]  /*3700*/  UMOV UR23, 0x8400910 ;  /* 0x0840091000177882 */ /* 0x000fe20000000000 */
[----:B-1----:R-:W-:Y:S02]  /*3710*/  R2UR UR21, R2 ;  /* 0x00000000021572ca */ /* 0x002fe400000e0000 */
[----:B------:R-:W-:-:S13]  /*3720*/  CS2R R2, SRZ ;  /* 0x0000000000027805 */ /* 0x000fda000001ff00 */
.L_x_74:
[C---:B------:R-:W-:Y:S02]  /*3730*/  LEA R0, R8.reuse, UR7, 0x3 ;  /* 0x0000000708007c11 */ /* 0x040fe4000f8e18ff */
[----:B------:R-:W-:Y:S02]  /*3740*/  SHF.L.U32 R5, R3, 0x1f, RZ ;  /* 0x0000001f03057819 */ /* 0x000fe400000006ff */
[----:B------:R-:W-:Y:S02]  /*3750*/  LEA R4, R8, UR7, 0x4 ;  /* 0x0000000708047c11 */ /* 0x000fe4000f8e20ff */
[----:B------:R-:W1:Y:S02]  /*3760*/  SYNCS.PHASECHK.TRANS64.TRYWAIT P0, [R0+URZ+0x90], R5 ;  /* 0x00009005000075a7 */ /* 0x000e6400080011ff */
[----:B-1-3--:R-:W-:Y:S05]  /*3770*/  @!P0 BRA `(.L_x_67) ;  /* 0x0000008800ec8947 */ /* 0x00afea0003800000 */
.L_x_203:
[----:B-1----:R-:W1:Y:S01]  /*3780*/  LDS.128 R4, [R4+0x120] ;  /* 0x0001200004047984 */ /* 0x002e620000000c00 */
[----:B------:R-:W-:Y:S02]  /*3790*/  VIADD R0, R0, 0xa0 ;  /* 0x000000a000007836 */ /* 0x000fe40000000000 */
[----:B------:R-:W-:Y:S01]  /*37a0*/  VIADD R8, R8, 0x1 ;  /* 0x0000000108087836 */ /* 0x000fe20000000000 */
[----:B------:R-:W-:Y:S01]  /*37b0*/  @!PT LDS RZ, [RZ] ;  /* 0x00000000fffff984 */ /* 0x000fe20000000800 */
[----:B------:R-:W-:Y:S01]  /*37c0*/  @!PT LDS RZ, [RZ] ;  /* 0x00000000fffff984 */ /* 0x000fe20000000800 */
[----:B------:R-:W-:Y:S01]  /*37d0*/  @!PT LDS RZ, [RZ] ;  /* 0x00000000fffff984 */ /* 0x000fe20000000800 */
[----:B------:R-:W-:Y:S01]  /*37e0*/  @!PT LDS RZ, [RZ] ;  /* 0x00000000fffff984 */ /* 0x000fe20000000800 */
[----:B------:R2:W-:Y:S06]  /*37f0*/  MEMBAR.ALL.CTA ;  /* 0x0000000000007992 */ /* 0x0005ec0000008000 */
[----:B--2---:R-:W2:Y:S01]  /*3800*/  FENCE.VIEW.ASYNC.S ;  /* 0x00000000000073c6 */ /* 0x004ea20000000000 */
[----:B------:R-:W-:-:S04]  /*3810*/  PRMT R0, RZ, 0x654, R0 ;  /* 0x00000654ff007816 */ /* 0x000fc80000000000 */
[----:B--2---:R2:W-:Y:S01]  /*3820*/  SYNCS.ARRIVE.TRANS64.RED.A1T0 RZ, [R0+URZ], RZ ;  /* 0x000000ff00ff79a7 */ /* 0x0045e200081004ff */
[----:B-1----:R-:W-:Y:S01]  /*3830*/  LOP3.LUT P1, RZ, R6, 0x1, RZ, 0xc0, !PT ;  /* 0x0000000106ff7812 */ /* 0x002fe2000782c0ff */
[----:B--2---:R-:W-:-:S12]  /*3840*/  BRA.U UP2, `(.L_x_68) ;  /* 0x0000000502587547 */ /* 0x004fd8000b800000 */
[----:B------:R-:W1:Y:S01]  /*3850*/  LDCU UR8, c[0x0][0x38c] ;  /* 0x00007180ff0877ac */ /* 0x000e620008000800 */
[----:B------:R-:W-:Y:S02]  /*3860*/  PLOP3.LUT P2, PT, PT, PT, PT, 0x80, 0x8 ;  /* 0x000000000008781c */ /* 0x000fe40003f4f070 */
[----:B------:R-:W-:Y:S01]  /*3870*/  SHF.L.U32 R5, R9, 0x1f, RZ ;  /* 0x0000001f09057819 */ /* 0x000fe200000006ff */
[----:B-1----:R-:W-:Y:S02]  /*3880*/  UISETP.GE.AND UP0, UPT, UR8, 0x1, UPT ;  /* 0x000000010800788c */ /* 0x002fe4000bf06270 */
[----:B------:R-:W-:-:S04]  /*3890*/  ULEA UR8, UR19, UR7, 0x3 ;  /* 0x0000000713087291 */ /* 0x000fc8000f8e18ff */
[----:B------:R-:W-:-:S05]  /*38a0*/  PLOP3.LUT P0, PT, PT, PT, UP0, 0x80, 0x8 ;  /* 0x000000000008781c */ /* 0x000fca0003f0f008 */
[----:B------:R-:W-:-:S08]  /*38b0*/  @UP0 ULEA UR9, UR18, UR7, 0x3 ;  /* 0x0000000712090291 */ /* 0x000fd0000f8e18ff */
[----:B------:R-:W-:-:S04]  /*38c0*/  @P0 SHF.L.U32 R0, R2, 0x1f, RZ ;  /* 0x0000001f02000819 */ /* 0x000fc800000006ff */
[----:B------:R1:W2:Y:S01]  /*38d0*/  @P0 SYNCS.PHASECHK.TRANS64.TRYWAIT P2, [UR9], R0 ;  /* 0x00000000ff0005a7 */ /* 0x0002a20008041109 */
[----:B------:R-:W-:Y:S01]  /*38e0*/  ULEA UR9, UR19, UR21, 0x7 ;  /* 0x0000001513097291 */ /* 0x000fe2000f8e38ff */
[----:B------:R-:W3:Y:S02]  /*38f0*/  SYNCS.PHASECHK.TRANS64.TRYWAIT P0, [UR8+0xd0], R5 ;  /* 0x0000d005ff0075a7 */ /* 0x000ee40008001108 */
[----:B-123--:R-:W-:Y:S09]  /*3900*/  @!P0 BRA `(.L_x_69) ;  /* 0x00000088009c8947 */ /* 0x00eff20003800000 */
.L_x_205:
[----:B------:R-:W-:Y:S01]  /*3910*/  UMOV UR16, UR17 ;  /* 0x0000001100107c82 */ /* 0x000fe20008000000 */
[----:B------:R-:W-:Y:S05]  /*3920*/  BRA.U !UP0, `(.L_x_70) ;  /* 0x0000000508107547 */ /* 0x000fea000b800000 */
[----:B------:R-:W-:Y:S02]  /*3930*/  UIADD3 UR16, UPT, UPT, UR20, UR17, URZ ;  /* 0x0000001114107290 */ /* 0x000fe4000fffe0ff */
[----:B------:R-:W-:Y:S01]  /*3940*/  UPLOP3.LUT UP3, UPT, UPT, UPT, UPT, 0x40, 0x4 ;  /* 0x000000000004789c */ /* 0x000fe20003f6e870 */
[----:B------:R-:W-:Y:S01]  /*3950*/  UMOV UR15, UR6 ;  /* 0x00000006000f7c82 */ /* 0x000fe20008000000 */
[----:B------:R-:W-:-:S09]  /*3960*/  UMOV UR58, UR18 ;  /* 0x00000012003a7c82 */ /* 0x000fd20008000000 */
.L_x_73:
[----:B--2---:R-:W-:Y:S01]  /*3970*/  ULEA UR14, UR58, UR7, 0x3 ;  /* 0x000000073a0e7291 */ /* 0x004fe2000f8e18ff */
[----:B---3--:R-:W-:Y:S11]  /*3980*/  @P2 BRA `(.L_x_71) ;  /* 0x00000000000c2947 */ /* 0x008ff60003800000 */
[----:B-1----:R-:W-:Y:S04]  /*3990*/  SHF.L.U32 R5, R2, 0x1f, RZ ;  /* 0x0000001f02057819 */ /* 0x002fe800000006ff */
[----:B------:R-:W1:Y:S02]  /*39a0*/  SYNCS.PHASECHK.TRANS64.TRYWAIT P0, [UR14], R5 ;  /* 0x00000005ff0075a7 */ /* 0x000e64000800110e */
[----:B-1----:R-:W-:Y:S05]  /*39b0*/  @!P0 BRA `(.L_x_72) ;  /* 0x0000008800888947 */ /* 0x002fea0003800000 */
.L_x_71:
[----:B------:R-:W-:Y:S01]  /*39c0*/  UISETP.NE.AND UP0, UPT, UR15, 0x1, UPT ;  /* 0x000000010f00788c */ /* 0x000fe2000bf05270 */
[----:B------:R-:W-:Y:S01]  /*39d0*/  PLOP3.LUT P2, PT, PT, PT, PT, 0x80, 0x8 ;  /* 0x000000000008781c */ /* 0x000fe20003f4f070 */
[----:B------:R-:W-:Y:S02]  /*39e0*/  UIADD3 UR18, UPT, UPT, UR58, 0x1, URZ ;  /* 0x000000013a127890 */ /* 0x000fe4000fffe0ff */
[----:B------:R-:W-:Y:S02]  /*39f0*/  ULEA UR68, UR58, UR13, 0xb ;  /* 0x0000000d3a447291 */ /* 0x000fe4000f8e58ff */
[----:B------:R-:W-:Y:S01]  /*3a00*/  UISETP.NE.AND UP1, UPT, UR18, 0x4, UPT ;  /* 0x000000041200788c */ /* 0x000fe2000bf25270 */
[----:B------:R-:W-:Y:S01]  /*3a10*/  PLOP3.LUT P0, PT, PT, PT, UP0, 0x80, 0x8 ;  /* 0x000000000008781c */ /* 0x000fe20003f0f008 */
[----:B------:R-:W-:Y:S02]  /*3a20*/  ULEA UR66, UR58, UR12, 0xa ;  /* 0x0000000c3a427291 */ /* 0x000fe4000f8e50ff */
[----:B------:R-:W-:Y:S02]  /*3a30*/  USEL UR39, URZ, 0x1, UP1 ;  /* 0x00000001ff277887 */ /* 0x000fe40008800000 */
[----:B------:R-:W-:Y:S02]  /*3a40*/  USEL UR18, UR18, URZ, UP1 ;  /* 0x000000ff12127287 */ /* 0x000fe40008800000 */
[----:B------:R-:W-:Y:S02]  /*3a50*/  UIADD3 UR64, UPT, UPT, UR68, 0x2, URZ ;  /* 0x0000000244407890 */ /* 0x000fe4000fffe0ff */
[----:B------:R-:W-:Y:S01]  /*3a60*/  @UP0 ULEA UR38, UR18, UR7, 0x3 ;  /* 0x0000000712260291 */ /* 0x000fe2000f8e18ff */
[----:B------:R-:W-:Y:S01]  /*3a70*/  LOP3.LUT R2, R2, UR39, RZ, 0x3c, !PT ;  /* 0x0000002702027c12 */ /* 0x000fe2000f8e3cff */
[----:B------:R-:W-:Y:S02]  /*3a80*/  UIADD3 UR62, UPT, UPT, UR66, 0x2, URZ ;  /* 0x00000002423e7890 */ /* 0x000fe4000fffe0ff */
[----:B------:R-:W-:Y:S01]  /*3a90*/  UIADD3 UR60, UPT, UPT, UR68, 0x4, URZ ;  /* 0x00000004443c7890 */ /* 0x000fe2000fffe0ff */
[----:B-1----:R-:W-:Y:S01]  /*3aa0*/  @P0 SHF.L.U32 R0, R2, 0x1f, RZ ;  /* 0x0000001f02000819 */ /* 0x002fe200000006ff */
[----:B------:R-:W-:Y:S02]  /*3ab0*/  UIADD3 UR58, UPT, UPT, UR66, 0x4, URZ ;  /* 0x00000004423a7890 */ /* 0x000fe4000fffe0ff */
[----:B------:R-:W-:Y:S01]  /*3ac0*/  UIADD3 UR56, UPT, UPT, UR68, 0x6, URZ ;  /* 0x0000000644387890 */ /* 0x000fe2000fffe0ff */
[----:B------:R2:W3:Y:S01]  /*3ad0*/  @P0 SYNCS.PHASECHK.TRANS64.TRYWAIT P2, [UR38], R0 ;  /* 0x00000000ff0005a7 */ /* 0x0004e20008041126 */
[----:B------:R-:W-:Y:S02]  /*3ae0*/  UIADD3 UR54, UPT, UPT, UR66, 0x6, URZ ;  /* 0x0000000642367890 */ /* 0x000fe4000fffe0ff */
        /* <DEDUP_REMOVED lines=10> */
[----:B------:R-:W-:Y:S02]  /*3b90*/  UIADD3 UR15, UPT, UPT, UR15, -0x1, URZ ;  /* 0xffffffff0f0f7890 */ /* 0x000fe4000fffe0ff */
[----:B------:R-:W-:Y:S01]  /*3ba0*/  UISETP.NE.AND UP0, UPT, UR17, UR16, UPT ;  /* 0x000000101100728c */ /* 0x000fe2000bf05270 */
[----:B------:R-:W-:Y:S01]  /*3bb0*/  UMOV UR69, 0x40004040 ;  /* 0x4000404000457882 */ /* 0x000fe20000000000 */
[----:B------:R-:W-:Y:S01]  /*3bc0*/  UMOV UR67, 0x40004040 ;  /* 0x4000404000437882 */ /* 0x000fe20000000000 */
[----:B------:R-:W-:Y:S01]  /*3bd0*/  UMOV UR65, 0x40004040 ;  /* 0x4000404000417882 */ /* 0x000fe20000000000 */
[----:B------:R-:W-:Y:S01]  /*3be0*/  UTCHMMA.2CTA gdesc[UR66], gdesc[UR68], tmem[UR9], tmem[UR36], idesc[UR37], UP3 ;  /* 0x00ff2444420075ea */ /* 0x000fe20009a00009 */
[----:B------:R-:W-:Y:S01]  /*3bf0*/  UPLOP3.LUT UP3, UPT, UPT, UPT, UPT, 0x80, 0x8 ;  /* 0x000000000008789c */ /* 0x000fe20003f6f070 */
[----:B------:R-:W-:Y:S01]  /*3c00*/  UMOV UR63, 0x40004040 ;  /* 0x40004040003f7882 */ /* 0x000fe20000000000 */
[----:B------:R-:W-:Y:S01]  /*3c10*/  UMOV UR61, 0x40004040 ;  /* 0x40004040003d7882 */ /* 0x000fe20000000000 */
[----:B------:R-:W-:Y:S01]  /*3c20*/  UTCHMMA.2CTA gdesc[UR62], gdesc[UR64], tmem[UR9], tmem[UR34], idesc[UR35], UPT ;  /* 0x00ff22403e0075ea */ /* 0x000fe2000ba00009 */
[----:B------:R-:W-:Y:S01]  /*3c30*/  UMOV UR59, 0x40004040 ;  /* 0x40004040003b7882 */ /* 0x000fe20000000000 */
[----:B------:R-:W-:Y:S01]  /*3c40*/  UMOV UR57, 0x40004040 ;  /* 0x4000404000397882 */ /* 0x000fe20000000000 */
[----:B------:R1:W-:Y:S01]  /*3c50*/  UTCHMMA.2CTA gdesc[UR58], gdesc[UR60], tmem[UR9], tmem[UR32], idesc[UR33], UPT ;  /* 0x00ff203c3a0075ea */ /* 0x0003e2000ba00009 */
        /* <DEDUP_REMOVED lines=11> */
[----:B------:R-:W-:Y:S01]  /*3d10*/  UMOV UR39, 0x40004040 ;  /* 0x4000404000277882 */ /* 0x000fe20000000000 */
[----:B------:R2:W-:Y:S01]  /*3d20*/  UTCHMMA.2CTA gdesc[UR42], gdesc[UR44], tmem[UR9], tmem[UR24], idesc[UR25], UPT ;  /* 0x00ff182c2a0075ea */ /* 0x0005e2000ba00009 */
[----:B------:R2:W-:Y:S01]  /*3d30*/  UTCHMMA.2CTA gdesc[UR38], gdesc[UR40], tmem[UR9], tmem[UR22], idesc[UR23], UPT ;  /* 0x00ff1628260075ea */ /* 0x0005e2000ba00009 */
[----:B------:R2:W-:Y:S01]  /*3d40*/  UTCBAR.2CTA.MULTICAST [UR14], URZ, UR11 ;  /* 0x000000ff0e0073e9 */ /* 0x0005e2000820080b */
[----:B-1----:R-:W-:Y:S01]  /*3d50*/  UMOV UR58, UR18 ;  /* 0x00000012003a7c82 */ /* 0x002fe20008000000 */
[----:B------:R-:W-:Y:S05]  /*3d60*/  BRA.U UP0, `(.L_x_73) ;  /* 0xfffffffd00007547 */ /* 0x000fea000b83ffff */
.L_x_70:
[----:B------:R-:W-:Y:S01]  /*3d70*/  UIADD3 UR8, UPT, UPT, UR8, 0xb0, URZ ;  /* 0x000000b008087890 */ /* 0x000fe2000fffe0ff */
[----:B------:R-:W-:-:S08]  /*3d80*/  UMOV UR17, UR16 ;  /* 0x0000001000117c82 */ /* 0x000fd00008000000 */
[----:B------:R4:W-:Y:S01]  /*3d90*/  UTCBAR.2CTA.MULTICAST [UR8], URZ, UR10 ;  /* 0x000000ff080073e9 */ /* 0x0009e2000820080a */
[----:B------:R-:W-:Y:S02]  /*3da0*/  NOP ;  /* 0x0000000000007918 */ /* 0x000fe40000000000 */
.L_x_68:
[----:B------:R-:W-:Y:S01]  /*3db0*/  UIADD3 UR19, UPT, UPT, UR19, 0x1, URZ ;  /* 0x0000000113137890 */ /* 0x000fe2000fffe0ff */
[----:B------:R-:W-:-:S03]  /*3dc0*/  ISETP.NE.AND P0, PT, R8, 0x2, PT ;  /* 0x000000020800780c */ /* 0x000fc60003f05270 */
[----:B------:R-:W-:Y:S01]  /*3dd0*/  UISETP.NE.AND UP0, UPT, UR19, 0x4, UPT ;  /* 0x000000041300788c */ /* 0x000fe2000bf05270 */
[----:B-12---:R-:W-:Y:S02]  /*3de0*/  SEL R0, RZ, 0x1, P0 ;  /* 0x00000001ff007807 */ /* 0x006fe40000000000 */
[----:B------:R-:W-:Y:S01]  /*3df0*/  SEL R8, R8, RZ, P0 ;  /* 0x000000ff08087207 */ /* 0x000fe20000000000 */
[----:B----4-:R-:W-:Y:S01]  /*3e00*/  USEL UR8, URZ, 0x1, UP0 ;  /* 0x00000001ff087887 */ /* 0x010fe20008000000 */
[----:B------:R-:W-:Y:S01]  /*3e10*/  LOP3.LUT R3, R3, R0, RZ, 0x3c, !PT ;  /* 0x0000000003037212 */ /* 0x000fe200078e3cff */
[----:B------:R-:W-:-:S04]  /*3e20*/  USEL UR19, UR19, URZ, UP0 ;  /* 0x000000ff13137287 */ /* 0x000fc80008000000 */
[----:B------:R-:W-:Y:S01]  /*3e30*/  LOP3.LUT R9, R9, UR8, RZ, 0x3c, !PT ;  /* 0x0000000809097c12 */ /* 0x000fe2000f8e3cff */
[----:B------:R-:W-:Y:S07]  /*3e40*/  @P1 BRA `(.L_x_74) ;  /* 0xfffffff800381947 */ /* 0x000fee000383ffff */
[----:B------:R-:W1:Y:S01]  /*3e50*/  S2UR UR6, SR_CgaCtaId ;  /* 0x00000000000679c3 */ /* 0x000e620000008800 */
[----:B------:R-:W-:Y:S01]  /*3e60*/  ELECT P0, URZ, PT ;  /* 0x0000000000ff782f */ /* 0x000fe20003800000 */
[----:B------:R-:W-:Y:S01]  /*3e70*/  HFMA2 R0, -RZ, RZ, 0, 5.9604644775390625e-08 ;  /* 0x00000001ff007431 */ /* 0x000fe200000001ff */
[----:B------:R-:W-:-:S05]  /*3e80*/  UMOV UR8, 0x40 ;  /* 0x0000004000087882 */ /* 0x000fca0000000000 */
[----:B------:R-:W-:Y:S01]  /*3e90*/  UVIRTCOUNT.DEALLOC.SMPOOL 0x80 ;  /* 0x000000800000784c */ /* 0x000fe20000000000 */
[----:B------:R-:W-:Y:S02]  /*3ea0*/  UISETP.NE.AND UP0, UPT, UR5, URZ, UPT ;  /* 0x000000ff0500728c */ /* 0x000fe4000bf05270 */
[----:B-1----:R-:W-:-:S09]  /*3eb0*/  ULEA UR6, UR6, UR8, 0x18 ;  /* 0x0000000806067291 */ /* 0x002fd2000f8ec0ff */
[----:B------:R1:W-:Y:S01]  /*3ec0*/  @P0 STS.U8 [UR6+0x1c], R0 ;  /* 0x00001c00ff000988 */ /* 0x0003e20008000006 */
[----:B------:R-:W-:Y:S05]  /*3ed0*/  BRA.U UP0, `(.L_x_75) ;  /* 0x0000000100a07547 */ /* 0x000fea000b800000 */
[----:B------:R-:W-:Y:S01]  /*3ee0*/  UIADD3 UR5, UPT, UPT, UR7, 0xd0, URZ ;  /* 0x000000d007057890 */ /* 0x000fe2000fffe0ff */
[----:B------:R-:W-:-:S03]  /*3ef0*/  SHF.L.U32 R3, R9, 0x1f, RZ ;  /* 0x0000001f09037819 */ /* 0x000fc600000006ff */
[----:B------:R-:W-:-:S09]  /*3f00*/  ULEA UR8, UR19, UR5, 0x3 ;  /* 0x0000000513087291 */ /* 0x000fd2000f8e18ff */
[----:B------:R-:W2:Y:S02]  /*3f10*/  SYNCS.PHASECHK.TRANS64.TRYWAIT P0, [UR8], R3 ;  /* 0x00000003ff0075a7 */ /* 0x000ea40008001108 */
[----:B--2---:R-:W-:Y:S05]  /*3f20*/  @!P0 BRA `(.L_x_76) ;  /* 0x0000008400448947 */ /* 0x004fea0003800000 */
.L_x_208:
        /* <DEDUP_REMOVED lines=9> */
.L_x_210:
        /* <DEDUP_REMOVED lines=9> */
.L_x_212:
[----:B------:R-:W-:-:S04]  /*4050*/  UIADD3 UR9, UPT, UPT, UR9, 0x1, URZ ;  /* 0x0000000109097890 */ /* 0x000fc8000fffe0ff */
[----:B------:R-:W-:-:S04]  /*4060*/  UISETP.NE.AND UP1, UPT, UR9, 0x4, UPT ;  /* 0x000000040900788c */ /* 0x000fc8000bf25270 */
[----:B------:R-:W-:Y:S02]  /*4070*/  USEL UR8, URZ, 0x1, UP1 ;  /* 0x00000001ff087887 */ /* 0x000fe40008800000 */
[----:B------:R-:W-:-:S04]  /*4080*/  USEL UR9, UR9, URZ, UP1 ;  /* 0x000000ff09097287 */ /* 0x000fc80008800000 */
[----:B------:R-:W-:Y:S01]  /*4090*/  ULEA UR9, UR9, UR5, 0x3 ;  /* 0x0000000509097291 */ /* 0x000fe2000f8e18ff */
[----:B-1----:R-:W-:-:S04]  /*40a0*/  LOP3.LUT R3, R2, UR8, RZ, 0x3c, !PT ;  /* 0x0000000802037c12 */ /* 0x002fc8000f8e3cff */
[----:B------:R-:W-:Y:S01]  /*40b0*/  SHF.L.U32 R3, R3, 0x1f, RZ ;  /* 0x0000001f03037819 */ /* 0x000fe200000006ff */
[----:B------:R-:W-:-:S04]  /*40c0*/  IMAD.U32 R0, RZ, RZ, UR9 ;  /* 0x00000009ff007e24 */ /* 0x000fc8000f8e00ff */
[----:B------:R1:W2:Y:S03]  /*40d0*/  SYNCS.PHASECHK.TRANS64.TRYWAIT P0, [R0+URZ], R3 ;  /* 0x00000003000075a7 */ /* 0x0002a600080011ff */
[----:B--2---:R-:W-:Y:S05]  /*40e0*/  @!P0 NANOSLEEP.SYNCS 0x989680 ;  /* 0x009896800000895d */ /* 0x004fea0003900000 */
[----:B------:R-:W2:Y:S02]  /*40f0*/  @!P0 SYNCS.PHASECHK.TRANS64 P0, [R0+URZ], R3 ;  /* 0x00000003000085a7 */ /* 0x000ea400080010ff */
[----:B--2---:R-:W-:Y:S05]  /*4100*/  @P0 BRA `(.L_x_79) ;  /* 0x0000000000200947 */ /* 0x004fea0003800000 */
.L_x_80:
[----:B--2---:R2:W4:Y:S02]  /*4110*/  SYNCS.PHASECHK.TRANS64.TRYWAIT P0, [R0+URZ], R3 ;  /* 0x00000003000075a7 */ /* 0x00452400080011ff */
[----:B----4-:R-:W-:Y:S05]  /*4120*/  @!P0 NANOSLEEP.SYNCS 0x989680 ;  /* 0x009896800000895d */ /* 0x010fea0003900000 */
[----:B------:R-:W4:Y:S02]  /*4130*/  @!P0 SYNCS.PHASECHK.TRANS64 P0, [R0+URZ], R3 ;  /* 0x00000003000085a7 */ /* 0x000f2400080010ff */
[----:B----4-:R-:W-:Y:S05]  /*4140*/  @!P0 BRA `(.L_x_80) ;  /* 0xfffffffc00f08947 */ /* 0x010fea000383ffff */
[----:B------:R-:W-:Y:S05]  /*4150*/  BRA `(.L_x_79) ;  /* 0x00000000000c7947 */ /* 0x000fea0003800000 */
.L_x_75:
[----:B------:R-:W-:-:S04]  /*4160*/  UIADD3 UR5, UPT, UPT, UR7, 0x110, URZ ;  /* 0x0000011007057890 */ /* 0x000fc8000fffe0ff */
[----:B------:R-:W-:-:S09]  /*4170*/  UPRMT UR5, UR4, 0x654, UR5 ;  /* 0x0000065404057896 */ /* 0x000fd20008000005 */
[----:B------:R-:W-:Y:S03]  /*4180*/  SYNCS.ARRIVE.TRANS64.RED.A1T0 RZ, [UR5], RZ ;  /* 0x000000ffffff79a7 */ /* 0x000fe60008100405 */
.L_x_79:
[----:B-12---:R-:W-:Y:S01]  /*4190*/  SHF.L.U32 R3, RZ, 0x1f, RZ ;  /* 0x0000001fff037819 */ /* 0x006fe200000006ff */
[----:B------:R-:W-:Y:S01]  /*41a0*/  UIADD3 UR5, UPT, UPT, UR7, 0x110, URZ ;  /* 0x0000011007057890 */ /* 0x000fe2000fffe0ff */
[----:B------:R-:W-:Y:S02]  /*41b0*/  PLOP3.LUT P0, PT, PT, PT, UP0, 0x80, 0x8 ;  /* 0x000000000008781c */ /* 0x000fe40003f0f008 */
[----:B------:R-:W1:Y:S02]  /*41c0*/  SYNCS.PHASECHK.TRANS64.TRYWAIT P1, [UR7+0x110], R3 ;  /* 0x00011003ff0075a7 */ /* 0x000e640008021107 */
[----:B-1----:R-:W-:Y:S09]  /*41d0*/  @!P1 BRA `(.L_x_81) ;  /* 0x0000008000e09947 */ /* 0x002ff20003800000 */
.L_x_214:
[----:B------:R-:W-:Y:S01]  /*41e0*/  @!UP0 UPRMT UR5, UR4, 0x654, UR5 ;  /* 0x0000065404058896 */ /* 0x000fe20008000005 */
[----:B------:R-:W-:Y:S02]  /*41f0*/  UMOV UR8, 0xffff ;  /* 0x0000ffff00087882 */ /* 0x000fe40000000000 */
[----:B------:R-:W-:-:S06]  /*4200*/  UMOV UR4, 0x1 ;  /* 0x0000000100047882 */ /* 0x000fcc0000000000 */
[----:B------:R-:W-:Y:S01]  /*4210*/  @!P0 SYNCS.ARRIVE.TRANS64.RED.A1T0 RZ, [UR5], RZ ;  /* 0x000000ffffff89a7 */ /* 0x000fe20008100405 */
[----:B------:R-:W-:Y:S01]  /*4220*/  NOP ;  /* 0x0000000000007918 */ /* 0x000fe20000000000 */
[----:B-1----:R-:W1:Y:S01]  /*4230*/  LDS R0, [UR6+0x14] ;  /* 0x00001406ff007984 */ /* 0x002e620008000800 */
[----:B------:R-:W-:-:S04]  /*4240*/  ULOP3.LUT UR5, UR21, 0xffff, URZ, 0xc0, !UPT ;  /* 0x0000ffff15057892 */ /* 0x000fc8000f8ec0ff */
[----:B------:R-:W-:-:S04]  /*4250*/  USHF.R.U32.HI UR5, URZ, 0x5, UR5 ;  /* 0x00000005ff057899 */ /* 0x000fc80008011605 */
[----:B------:R-:W-:Y:S02]  /*4260*/  USHF.L.U32 UR8, UR8, UR5, URZ ;  /* 0x0000000508087299 */ /* 0x000fe400080006ff */
[----:B------:R-:W-:-:S04]  /*4270*/  USHF.L.U32 UR4, UR4, UR5, URZ ;  /* 0x0000000504047299 */ /* 0x000fc800080006ff */
[----:B-1----:R-:W-:-:S04]  /*4280*/  LOP3.LUT R0, R0, UR8, RZ, 0xc0, !PT ;  /* 0x0000000800007c12 */ /* 0x002fc8000f8ec0ff */
[----:B------:R-:W-:-:S13]  /*4290*/  ISETP.NE.AND P0, PT, R0, UR8, PT ;  /* 0x0000000800007c0c */ /* 0x000fda000bf05270 */
[----:B------:R-:W-:Y:S05]  /*42a0*/  @P0 BRA `(.L_x_82) ;  /* 0x0000000000580947 */ /* 0x000fea0003800000 */
[----:B------:R-:W1:Y:S02]  /*42b0*/  LDS R0, [UR6+0x18] ;  /* 0x00001806ff007984 */ /* 0x000e640008000800 */
[----:B-1----:R-:W-:-:S04]  /*42c0*/  LOP3.LUT R0, R0, UR4, RZ, 0xc0, !PT ;  /* 0x0000000400007c12 */ /* 0x002fc8000f8ec0ff */
[----:B------:R-:W-:-:S13]  /*42d0*/  ISETP.NE.AND P0, PT, R0, UR4, PT ;  /* 0x0000000400007c0c */ /* 0x000fda000bf05270 */
[----:B------:R-:W-:Y:S05]  /*42e0*/  @P0 BRA `(.L_x_83) ;  /* 0x00000000003c0947 */ /* 0x000fea0003800000 */
[----:B------:R-:W1:Y:S01]  /*42f0*/  S2R R2, SR_LANEID ;  /* 0x0000000000027919 */ /* 0x000e620000000000 */
[----:B------:R-:W-:Y:S01]  /*4300*/  ULOP3.LUT UR8, URZ, UR8, URZ, 0x33, !UPT ;  /* 0x00000008ff087292 */ /* 0x000fe2000f8e33ff */
[----:B------:R-:W-:Y:S01]  /*4310*/  LOP3.LUT R4, RZ, UR4, RZ, 0x33, !PT ;  /* 0x00000004ff047c12 */ /* 0x000fe2000f8e33ff */
[----:B------:R-:W-:Y:S02]  /*4320*/  VOTEU.ANY UR7, UPT, PT ;  /* 0x0000000000077886 */ /* 0x000fe400038e0100 */
[----:B------:R-:W-:Y:S01]  /*4330*/  UFLO.U32 UR7, UR7 ;  /* 0x00000007000772bd */ /* 0x000fe200080e0000 */
[----:B------:R-:W2:Y:S01]  /*4340*/  REDUX UR4, R4 ;  /* 0x00000000040473c4 */ /* 0x000ea20000000000 */
[----:B------:R-:W-:-:S06]  /*4350*/  IMAD.U32 R0, RZ, RZ, UR8 ;  /* 0x00000008ff007e24 */ /* 0x000fcc000f8e00ff */
[----:B------:R4:W-:Y:S01]  /*4360*/  UTCATOMSWS.AND URZ, UR8 ;  /* 0x0000000800ff79e3 */ /* 0x0009e20008000000 */
[----:B------:R-:W3:Y:S01]  /*4370*/  REDUX UR5, R0 ;  /* 0x00000000000573c4 */ /* 0x000ee20000000000 */
[----:B-1----:R-:W-:Y:S01]  /*4380*/  ISETP.EQ.U32.AND P0, PT, R2, UR7, PT ;  /* 0x0000000702007c0c */ /* 0x002fe2000bf02070 */
[----:B--2---:R-:W-:Y:S01]  /*4390*/  IMAD.U32 R2, RZ, RZ, UR4 ;  /* 0x00000004ff027e24 */ /* 0x004fe2000f8e00ff */
[----:B---3--:R-:W-:-:S11]  /*43a0*/  MOV R3, UR5 ;  /* 0x0000000500037c02 */ /* 0x008fd60008000f00 */
[----:B------:R4:W-:Y:S04]  /*43b0*/  @P0 ATOMS.AND RZ, [UR6+0x14], R3 ;  /* 0x00001403ffff098c */ /* 0x0009e8000a800006 */
[----:B------:R4:W-:Y:S01]  /*43c0*/  @P0 ATOMS.AND RZ, [UR6+0x18], R2 ;  /* 0x00001802ffff098c */ /* 0x0009e2000a800006 */
[----:B------:R-:W-:Y:S05]  /*43d0*/  BRA `(.L_x_84) ;  /* 0x0000000000147947 */ /* 0x000fea0003800000 */
.L_x_83:
[----:B------:R-:W-:Y:S02]  /*43e0*/  MOV R2, 0x4400 ;  /* 0x0000440000027802 */ /* 0x000fe40000000f00 */
[----:B---3-5:R-:W-:Y:S05]  /*43f0*/  CALL.REL.NOINC `($__internal_0_$__cuda_sm10x_tcgen05_guardrail_trap_col_being_dealloced_not_returned_by_alloc) ;  /* 0x0000008800707944 */ /* 0x028fea0003c00000 */
[----:B------:R-:W-:Y:S05]  /*4400*/  BRA `(.L_x_84) ;  /* 0x0000000000087947 */ /* 0x000fea0003800000 */
.L_x_82:
[----:B------:R-:W-:Y:S02]  /*4410*/  MOV R2, 0x4430 ;  /* 0x0000443000027802 */ /* 0x000fe40000000f00 */
[----:B---3-5:R-:W-:Y:S05]  /*4420*/  CALL.REL.NOINC `($__internal_2_$__cuda_sm10x_tcgen05_guardrail_trap_unallocated_columns_being_dealloced) ;  /* 0x00000088007c7944 */ /* 0x028fea0003c00000 */
.L_x_84:
[----:B------:R-:W-:Y:S01]  /*4430*/  NOP ;  /* 0x0000000000007918 */ /* 0x000fe20000000000 */
[----:B----4-:R-:W-:Y:S05]  /*4440*/  EXIT ;  /* 0x000000000000794d */ /* 0x010fea0003800000 */
.L_x_55:
[----:B------:R-:W-:-:S09]  /*4450*/  UISETP.NE.OR UP5, UPT, UR10, 0x3, !UP5 ;  /* 0x000000030a00788c */ /* 0x000fd2000efa5670 */
[----:B------:R-:W-:Y:S05]  /*4460*/  BRA.U UP5, `(.L_x_85) ;  /* 0x0000001905587547 */ /* 0x000fea000b800000 */
[----:B------:R-:W1:Y:S01]  /*4470*/  LDC R0, c[0x0][0xb30] ;  /* 0x0002cc00ff007b82 */ /* 0x000e620000000800 */
[----:B------:R-:W2:Y:S01]  /*4480*/  LDCU.64 UR8, c[0x0][0x888] ;  /* 0x00011100ff0877ac */ /* 0x000ea20008000a00 */
[----:B------:R-:W-:Y:S02]  /*4490*/  HFMA2 R25, -RZ, RZ, 0, 0 ;  /* 0x00000000ff197431 */ /* 0x000fe400000001ff */
[----:B------:R-:W-:Y:S01]  /*44a0*/  IMAD.MOV.U32 R27, RZ, RZ, RZ ;  /* 0x000000ffff1b7224 */ /* 0x000fe200078e00ff */
[----:B------:R-:W3:Y:S01]  /*44b0*/  LDCU.64 UR4, c[0x0][0x890] ;  /* 0x00011200ff0477ac */ /* 0x000ee20008000a00 */
[----:B------:R-:W-:Y:S02]  /*44c0*/  IMAD.MOV.U32 R23, RZ, RZ, 0x2000 ;  /* 0x00002000ff177424 */ /* 0x000fe400078e00ff */
[----:B------:R-:W4:Y:S01]  /*44d0*/  LDC R19, c[0x0][0x370] ;  /* 0x0000dc00ff137b82 */ /* 0x000f220000000800 */
[----:B------:R-:W-:Y:S01]  /*44e0*/  UMOV UR6, 0x400 ;  /* 0x0000040000067882 */ /* 0x000fe20000000000 */
[----:B------:R-:W-:-:S02]  /*44f0*/  UPLOP3.LUT UP1, UPT, UPT, UPT, UPT, 0x40, 0x4 ;  /* 0x000000000004789c */ /* 0x000fc40003f2e870 */
[----:B------:R-:W-:-:S04]  /*4500*/  ULEA UR6, UR37, UR6, 0x18 ;  /* 0x0000000625067291 */ /* 0x000fc8000f8ec0ff */
[----:B------:R-:W4:Y:S01]  /*4510*/  LDC R2, c[0x0][0xb0c] ;  /* 0x0002c300ff027b82 */ /* 0x000f220000000800 */
[----:B------:R-:W-:Y:S02]  /*4520*/  UIADD3 UR49, UPT, UPT, UR6, 0x40, URZ ;  /* 0x0000004006317890 */ /* 0x000fe4000fffe0ff */
[----:B--2---:R-:W-:Y:S02]  /*4530*/  UISETP.NE.U32.AND UP3, UPT, UR8, URZ, UPT ;  /* 0x000000ff0800728c */ /* 0x004fe4000bf65070 */
[----:B------:R-:W-:Y:S02]  /*4540*/  UIADD3 UR41, UPT, UPT, UR6, 0x48, URZ ;  /* 0x0000004806297890 */ /* 0x000fe4000fffe0ff */
[----:B---3--:R-:W-:Y:S01]  /*4550*/  UISETP.NE.U32.AND UP4, UPT, UR4, URZ, UPT ;  /* 0x000000ff0400728c */ /* 0x008fe2000bf85070 */
[----:B------:R-:W2:Y:S01]  /*4560*/  LDC R18, c[0x0][0xb20] ;  /* 0x0002c800ff127b82 */ /* 0x000ea20000000800 */
[----:B-1----:R-:W-:Y:S01]  /*4570*/  ISETP.NE.AND P1, PT, R0, 0x1, PT ;  /* 0x000000010000780c */ /* 0x002fe20003f25270 */
[----:B------:R-:W-:-:S02]  /*4580*/  UISETP.NE.AND.EX UP3, UPT, UR9, URZ, UPT, UP3 ;  /* 0x000000ff0900728c */ /* 0x000fc4000bf65330 */
[----:B------:R-:W-:Y:S02]  /*4590*/  UIADD3 UR33, UPT, UPT, UR6, 0x50, URZ ;  /* 0x0000005006217890 */ /* 0x000fe4000fffe0ff */
[----:B------:R-:W-:Y:S02]  /*45a0*/  UIADD3 UR25, UPT, UPT, UR6, 0x58, URZ ;  /* 0x0000005806197890 */ /* 0x000fe4000fffe0ff */
[----:B-----5:R-:W1:Y:S01]  /*45b0*/  LDC.64 R32, c[0x0][0x348] ;  /* 0x0000d200ff207b82 */ /* 0x020e620000000a00 */
[----:B------:R-:W-:-:S07]  /*45c0*/  UISETP.NE.AND.EX UP4, UPT, UR5, URZ, UPT, UP4 ;  /* 0x000000ff0500728c */ /* 0x000fce000bf85340 */
[----:B------:R-:W3:Y:S08]  /*45d0*/  LDC.64 R16, c[0x0][0xb10] ;  /* 0x0002c400ff107b82 */ /* 0x000ef00000000a00 */
[----:B------:R-:W1:Y:S08]  /*45e0*/  LDC.64 R6, c[0x0][0xb18] ;  /* 0x0002c600ff067b82 */ /* 0x000e700000000a00 */
[----:B------:R-:W1:Y:S08]  /*45f0*/  LDC.64 R4, c[0x0][0xb28] ;  /* 0x0002ca00ff047b82 */ /* 0x000e700000000a00 */
[----:B--2-4-:R-:W1:Y:S02]  /*4600*/  LDC R22, c[0x0][0x374] ;  /* 0x0000dd00ff167b82 */ /* 0x014e640000000800 */
.L_x_100:
[----:B------:R-:W-:Y:S02]  /*4610*/  LEA R0, R27, UR6, 0x3 ;  /* 0x000000061b007c11 */ /* 0x000fe4000f8e18ff */
[----:B------:R-:W-:Y:S02]  /*4620*/  SHF.L.U32 R3, R25, 0x1f, RZ ;  /* 0x0000001f19037819 */ /* 0x000fe400000006ff */
[----:B------:R-:W-:Y:S02]  /*4630*/  LEA R28, R27, UR6, 0x4 ;  /* 0x000000061b1c7c11 */ /* 0x000fe4000f8e20ff */
[----:B--2---:R-:W2:Y:S02]  /*4640*/  SYNCS.PHASECHK.TRANS64.TRYWAIT P0, [R0+URZ+0x90], R3 ;  /* 0x00009003000075a7 */ /* 0x004ea400080011ff */
[----:B--2---:R-:W-:Y:S05]  /*4650*/  @!P0 BRA `(.L_x_86) ;  /* 0x0000007c00d88947 */ /* 0x004fea0003800000 */
.L_x_215:
[----:B------:R-:W-:Y:S01]  /*4660*/  ISETP.GE.AND P0, PT, R26, 0x1, PT ;  /* 0x000000011a00780c */ /* 0x000fe20003f06270 */
[----:B------:R-:W4:Y:S01]  /*4670*/  LDS.128 R28, [R28+0x120] ;  /* 0x000120001c1c7984 */ /* 0x000f220000000c00 */
[----:B--2---:R-:W-:Y:S01]  /*4680*/  VIADD R0, R0, 0xa0 ;  /* 0x000000a000007836 */ /* 0x004fe20000000000 */
[----:B------:R-:W-:Y:S01]  /*4690*/  @!PT LDS RZ, [RZ] ;  /* 0x00000000fffff984 */ /* 0x000fe20000000800 */
[----:B------:R-:W-:Y:S01]  /*46a0*/  @!PT LDS RZ, [RZ] ;  /* 0x00000000fffff984 */ /* 0x000fe20000000800 */
[----:B------:R-:W-:Y:S01]  /*46b0*/  @!PT LDS RZ, [RZ] ;  /* 0x00000000fffff984 */ /* 0x000fe20000000800 */
[----:B------:R-:W-:Y:S01]  /*46c0*/  @!PT LDS RZ, [RZ] ;  /* 0x00000000fffff984 */ /* 0x000fe20000000800 */
[----:B------:R2:W-:Y:S06]  /*46d0*/  MEMBAR.ALL.CTA ;  /* 0x0000000000007992 */ /* 0x0005ec0000008000 */
[----:B--2---:R-:W2:Y:S01]  /*46e0*/  FENCE.VIEW.ASYNC.S ;  /* 0x00000000000073c6 */ /* 0x004ea20000000000 */
[----:B------:R-:W-:Y:S04]  /*46f0*/  PRMT R0, RZ, 0x654, R0 ;  /* 0x00000654ff007816 */ /* 0x000fe80000000000 */
[----:B--2---:R2:W-:Y:S01]  /*4700*/  SYNCS.ARRIVE.TRANS64.RED.A1T0 RZ, [R0+URZ], RZ ;  /* 0x000000ff00ff79a7 */ /* 0x0045e200081004ff */
[----:B----4-:R-:W-:Y:S11]  /*4710*/  LOP3.LUT P3, RZ, R30, 0x1, RZ, 0xc0, !PT ;  /* 0x000000011eff7812 */ /* 0x010ff6000786c0ff */
[----:B------:R-:W-:Y:S02]  /*4720*/  @!UPT UIADD3 URZ, UPT, UPT, URZ, URZ, URZ ;  /* 0x000000fffffff290 */ /* 0x000fe4000fffe0ff */
[----:B------:R-:W-:Y:S02]  /*4730*/  @P3 MOV R13, R28 ;  /* 0x0000001c000d3202 */ /* 0x000fe40000000f00 */
[----:B------:R-:W-:Y:S01]  /*4740*/  @P3 LOP3.LUT R8, R29, 0xffff, RZ, 0xc0, !PT ;  /* 0x0000ffff1d083812 */ /* 0x000fe200078ec0ff */
[----:B--2---:R-:W-:Y:S06]  /*4750*/  @!P0 BRA `(.L_x_87) ;  /* 0x0000000000a48947 */ /* 0x004fec0003800000 */
[----:B-1----:R-:W-:Y:S01]  /*4760*/  IMAD.HI.U32 R37, R22, R7, RZ ;  /* 0x0000000716257227 */ /* 0x002fe200078e00ff */
[----:B------:R-:W-:Y:S02]  /*4770*/  ISETP.NE.AND P0, PT, R6, 0x1, PT ;  /* 0x000000010600780c */ /* 0x000fe40003f05270 */
[----:B------:R-:W-:Y:S01]  /*4780*/  ISETP.NE.AND P2, PT, R26, 0x1, PT ;  /* 0x000000011a00780c */ /* 0x000fe20003f45270 */
[----:B---3--:R-:W-:Y:S01]  /*4790*/  IMAD.HI.U32 R34, R19, R16, RZ ;  /* 0x0000001013227227 */ /* 0x008fe200078e00ff */
[----:B------:R-:W-:Y:S02]  /*47a0*/  SHF.R.U32.HI R37, RZ, R18, R37 ;  /* 0x00000012ff257219 */ /* 0x000fe40000011625 */
[----:B------:R-:W-:Y:S01]  /*47b0*/  ISETP.NE.AND P4, PT, R2, 0x1, PT ;  /* 0x000000010200780c */ /* 0x000fe20003f85270 */
[----:B------:R-:W-:Y:S01]  /*47c0*/  IMAD.HI.U32 R36, R13, R16, RZ ;  /* 0x000000100d247227 */ /* 0x000fe200078e00ff */
[----:B------:R-:W-:Y:S02]  /*47d0*/  SHF.R.U32.HI R34, RZ, R17, R34 ;  /* 0x00000011ff227219 */ /* 0x000fe40000011622 */
[----:B------:R-:W-:Y:S01]  /*47e0*/  SEL R3, R22, R37, !P0 ;  /* 0x0000002516037207 */ /* 0x000fe20004000000 */
[C---:B------:R-:W-:Y:S01]  /*47f0*/  IMAD.HI.U32 R37, R8.reuse, R7, RZ ;  /* 0x0000000708257227 */ /* 0x040fe200078e00ff */
[----:B------:R-:W-:Y:S02]  /*4800*/  SEL R11, R19, R34, !P4 ;  /* 0x00000022130b7207 */ /* 0x000fe40006000000 */
[----:B------:R-:W-:Y:S01]  /*4810*/  SHF.R.U32.HI R36, RZ, R17, R36 ;  /* 0x00000011ff247219 */ /* 0x000fe20000011624 */
[----:B------:R-:W-:Y:S01]  /*4820*/  IMAD.HI.U32 R38, R3, R4, RZ ;  /* 0x0000000403267227 */ /* 0x000fe200078e00ff */
[----:B------:R-:W-:Y:S03]  /*4830*/  SHF.R.U32.HI R37, RZ, R18, R37 ;  /* 0x00000012ff257219 */ /* 0x000fe60000011625 */
[----:B------:R-:W-:Y:S01]  /*4840*/  IMAD.HI.U32 R34, R11, R4, RZ ;  /* 0x000000040b227227 */ /* 0x000fe200078e00ff */
[----:B------:R-:W-:Y:S02]  /*4850*/  @P2 SHF.R.U32.HI R3, RZ, R5, R38 ;  /* 0x00000005ff032219 */ /* 0x000fe40000011626 */
[----:B------:R-:W-:Y:S02]  /*4860*/  SEL R9, R8, R37, !P0 ;  /* 0x0000002508097207 */ /* 0x000fe40004000000 */
[----:B------:R-:W-:Y:S01]  /*4870*/  @P2 SHF.R.U32.HI R11, RZ, R5, R34 ;  /* 0x00000005ff0b2219 */ /* 0x000fe20000011622 */
[C---:B------:R-:W-:Y:S01]  /*4880*/  IMAD R10, R26.reuse, R3, RZ ;  /* 0x000000031a0a7224 */ /* 0x040fe200078e02ff */
[----:B------:R-:W-:Y:S01]  /*4890*/  SEL R3, R13, R36, !P4 ;  /* 0x000000240d037207 */ /* 0x000fe20006000000 */
[C---:B------:R-:W-:Y:S03]  /*48a0*/  IMAD.HI.U32 R14, R9.reuse, R4, RZ ;  /* 0x00000004090e7227 */ /* 0x040fe600078e00ff */
[----:B------:R-:W-:Y:S01]  /*48b0*/  ISETP.GE.AND P0, PT, R9, R10, PT ;  /* 0x0000000a0900720c */ /* 0x000fe20003f06270 */
[C---:B------:R-:W-:Y:S01]  /*48c0*/  IMAD R12, R26.reuse, R11, RZ ;  /* 0x0000000b1a0c7224 */ /* 0x040fe200078e02ff */
[-C--:B------:R-:W-:Y:S04]  /*48d0*/  SHF.R.U32.HI R14, RZ, R5.reuse, R14 ;  /* 0x00000005ff0e7219 */ /* 0x080fe8000001160e */
[----:B------:R-:W-:Y:S02]  /*48e0*/  ISETP.GE.OR P0, PT, R3, R12, P0 ;  /* 0x0000000c0300720c */ /* 0x000fe40000706670 */
[----:B------:R-:W-:Y:S05]  /*48f0*/  SEL R15, R9, R14, !P2 ;  /* 0x0000000e090f7207 */ /* 0x000fea0005000000 */
[----:B------:R-:W-:Y:S04]  /*4900*/  IMAD.MOV R14, RZ, RZ, -R15 ;  /* 0x000000ffff0e7224 */ /* 0x000fe800078e0a0f */
[----:B------:R-:W-:Y:S02]  /*4910*/  IMAD R14, R26, R14, R9 ;  /* 0x0000000e1a0e7224 */ /* 0x000fe400078e0209 */
[C---:B------:R-:W-:Y:S05]  /*4920*/  @!P0 IMAD.HI.U32 R10, R3.reuse, R4, RZ ;  /* 0x00000004030a8227 */ /* 0x040fea00078e00ff */
[----:B------:R-:W-:Y:S04]  /*4930*/  @!P0 SHF.R.U32.HI R10, RZ, R5, R10 ;  /* 0x00000005ff0a8219 */ /* 0x000fe8000001160a */
[----:B------:R-:W-:Y:S01]  /*4940*/  @!P0 SEL R0, R3, R10, !P2 ;  /* 0x0000000a03008207 */ /* 0x000fe20005000000 */
[----:B------:R-:W-:Y:S03]  /*4950*/  IMAD.MOV R10, RZ, RZ, -R3 ;  /* 0x000000ffff0a7224 */ /* 0x000fe600078e0a03 */
[----:B------:R-:W-:Y:S01]  /*4960*/  @!P0 IADD3 R15, PT, PT, R15, -R0, RZ ;  /* 0x800000000f0f8210 */ /* 0x000fe20007ffe0ff */
[----:B------:R-:W-:Y:S01]  /*4970*/  @!P0 IMAD R0, R11, R14, R0 ;  /* 0x0000000e0b008224 */ /* 0x000fe200078e0200 */
[----:B------:R-:W-:Y:S01]  /*4980*/  IADD3 R11, PT, PT, -R9, RZ, RZ ;  /* 0x000000ff090b7210 */ /* 0x000fe20007ffe1ff */
[----:B------:R-:W-:Y:S02]  /*4990*/  IMAD R13, R2, R10, R13 ;  /* 0x0000000a020d7224 */ /* 0x000fe400078e020d */
[----:B------:R-:W-:Y:S02]  /*49a0*/  @!P0 IMAD R9, R15, R26, R3 ;  /* 0x0000001a0f098224 */ /* 0x000fe400078e0203 */
[----:B------:R-:W-:Y:S02]  /*49b0*/  @!P0 IMAD.MOV.U32 R3, RZ, RZ, R0 ;  /* 0x000000ffff038224 */ /* 0x000fe400078e0000 */
[----:B------:R-:W-:Y:S02]  /*49c0*/  IMAD R8, R6, R11, R8 ;  /* 0x0000000b06087224 */ /* 0x000fe400078e0208 */
[----:B------:R-:W-:Y:S02]  /*49d0*/  IMAD R13, R3, R2, R13 ;  /* 0x00000002030d7224 */ /* 0x000fe400078e020d */
[----:B------:R-:W-:Y:S02]  /*49e0*/  IMAD R8, R9, R6, R8 ;  /* 0x0000000609087224 */ /* 0x000fe400078e0208 */
.L_x_87:
[----:B------:R-:W-:Y:S05]  /*49f0*/  BRA.U UP1, `(.L_x_88) ;  /* 0x0000000101107547 */ /* 0x000fea000b800000 */
[----:B------:R-:W-:Y:S04]  /*4a00*/  MOV R0, UR7 ;  /* 0x0000000700007c02 */ /* 0x000fe80008000f00 */
[----:B------:R-:W-:Y:S04]  /*4a10*/  SHF.L.U32 R3, R0, 0x1f, RZ ;  /* 0x0000001f00037819 */ /* 0x000fe800000006ff */
[----:B------:R-:W2:Y:S02]  /*4a20*/  SYNCS.PHASECHK.TRANS64.TRYWAIT P0, [UR6+0x88], R3 ;  /* 0x00008803ff0075a7 */ /* 0x000ea40008001106 */
[----:B--2---:R-:W-:Y:S05]  /*4a30*/  @!P0 BRA `(.L_x_89) ;  /* 0x0000007800f48947 */ /* 0x004fea0003800000 */
.L_x_88:
[----:B------:R-:W-:Y:S01]  /*4a40*/  R2UR UR50, R20 ;  /* 0x00000000143272ca */ /* 0x000fe200000e0000 */
[----:B------:R-:W-:Y:S01]  /*4a50*/  IMAD.MOV.U32 R12, RZ, RZ, 0x1 ;  /* 0x00000001ff0c7424 */ /* 0x000fe200078e00ff */
[----:B------:R-:W-:Y:S02]  /*4a60*/  R2UR UR51, R21 ;  /* 0x00000000153372ca */ /* 0x000fe400000e0000 */
[----:B------:R-:W-:Y:S02]  /*4a70*/  ISETP.NE.U32.AND P2, PT, RZ, UR4, PT ;  /* 0x00000004ff007c0c */ /* 0x000fe4000bf45070 */
[----:B------:R-:W-:Y:S02]  /*4a80*/  SHF.L.U32 R12, R12, 0x1f, RZ ;  /* 0x0000001f0c0c7819 */ /* 0x000fe400000006ff */
[----:B------:R-:W-:Y:S05]  /*4a90*/  ISETP.NE.AND.EX P2, PT, RZ, UR5, PT, P2 ;  /* 0x00000005ff007c0c */ /* 0x000fea000bf45320 */
[----:B------:R-:W-:Y:S02]  /*4aa0*/  USHF.L.U32 UR50, UR50, 0x8, URZ ;  /* 0x0000000832327899 */ /* 0x000fe400080006ff */
[----:B------:R-:W-:Y:S01]  /*4ab0*/  USHF.L.U32 UR51, UR51, 0x6, URZ ;  /* 0x0000000633337899 */ /* 0x000fe200080006ff */
[----:B------:R-:W-:Y:S11]  /*4ac0*/  BRA.U !UP4, `(.L_x_90) ;  /* 0x000000010c347547 */ /* 0x000ff6000b800000 */
[----:B------:R-:W-:Y:S01]  /*4ad0*/  UPLOP3.LUT UP0, UPT, UPT, UPT, UP3, 0x80, 0x8 ;  /* 0x000000000008789c */ /* 0x000fe20003f0f030 */
[----:B--2---:R-:W-:Y:S02]  /*4ae0*/  HFMA2 R0, -RZ, RZ, 0, 5.9604644775390625e-08 ;  /* 0x00000001ff007431 */ /* 0x004fe400000001ff */
[----:B------:R-:W-:Y:S03]  /*4af0*/  IMAD.MOV.U32 R67, RZ, RZ, 0x1 ;  /* 0x00000001ff437424 */ /* 0x000fe600078e00ff */
[----:B------:R-:W-:Y:S05]  /*4b00*/  PLOP3.LUT P0, PT, PT, PT, UP0, 0x80, 0x8 ;  /* 0x000000000008781c */ /* 0x000fea0003f0f008 */
[----:B------:R-:W2:Y:S01]  /*4b10*/  @UP0 LDCU.64 UR10, c[0x0][0x888] ;  /* 0x00011100ff0a07ac */ /* 0x000ea20008000a00 */
[----:B------:R-:W-:Y:S07]  /*4b20*/  @UP0 UIMAD UR8, UR36, UR4, URZ ;  /* 0x00000004240802a4 */ /* 0x000fee000f8e02ff */
[----:B------:R-:W-:Y:S01]  /*4b30*/  @!P0 PRMT R67, R0, 0x7610, R67 ;  /* 0x0000761000438816 */ /* 0x000fe20000000043 */
[----:B--2---:R-:W-:Y:S03]  /*4b40*/  @UP0 UIMAD.WIDE UR10, UR8, 0x4, UR10 ;  /* 0x00000004080a08a5 */ /* 0x004fe6000f8e020a */
[----:B------:R-:W2:Y:S03]  /*4b50*/  @!UP0 LDCU UR8, c[0x0][0x880] ;  /* 0x00011000ff0887ac */ /* 0x000ea60008000800 */
[----:B------:R-:W-:Y:S01]  /*4b60*/  IMAD.U32 R10, RZ, RZ, UR10 ;  /* 0x0000000aff0a7e24 */ /* 0x000fe2000f8e00ff */
[----:B------:R-:W-:Y:S05]  /*4b70*/  MOV R11, UR11 ;  /* 0x0000000b000b7c02 */ /* 0x000fea0008000f00 */
[----:B------:R4:W5:Y:S02]  /*4b80*/  @P0 LDG.E R35, desc[UR38][R10.64] ;  /* 0x000000260a230981 */ /* 0x000964000c1e1900 */
[----:B--2-4-:R-:W-:Y:S07]  /*4b90*/  @!P0 IMAD.U32 R35, RZ, RZ, UR8 ;  /* 0x00000008ff238e24 */ /* 0x014fee000f8e00ff */
.L_x_90:
[----:B-----5:R-:W-:Y:S01]  /*4ba0*/  @!P2 FSETP.EQ.AND P0, PT, R35, RZ, PT ;  /* 0x000000ff2300a20b */ /* 0x020fe20003f02000 */
[----:B------:R-:W-:Y:S01]  /*4bb0*/  @!UPT UIADD3 URZ, UPT, UPT, URZ, URZ, URZ ;  /* 0x000000fffffff290 */ /* 0x000fe2000fffe0ff */
[----:B------:R-:W-:Y:S11]  /*4bc0*/  @!P2 BRA `(.L_x_91) ;  /* 0x000000000014a947 */ /* 0x000ff60003800000 */
[----:B------:R-:W-:Y:S02]  /*4bd0*/  LOP3.LUT P2, RZ, R67, 0xff, RZ, 0xc0, !PT ;  /* 0x000000ff43ff7812 */ /* 0x000fe4000784c0ff */
[----:B------:R-:W-:Y:S04]  /*4be0*/  PLOP3.LUT P0, PT, PT, PT, UP0, 0x80, 0x8 ;  /* 0x000000000008781c */ /* 0x000fe80003f0f008 */
[----:B------:R-:W-:Y:S07]  /*4bf0*/  PLOP3.LUT P0, PT, P0, PT, PT, 0x8, 0x80 ;  /* 0x000000000080781c */ /* 0x000fee000070e170 */
[----:B------:R-:W-:Y:S11]  /*4c00*/  @P2 FSETP.EQ.AND P0, PT, R35, RZ, PT ;  /* 0x000000ff2300220b */ /* 0x000ff60003f02000 */
[----:B------:R-:W-:Y:S02]  /*4c10*/  @!UPT UIADD3 URZ, UPT, UPT, URZ, URZ, URZ ;  /* 0x000000fffffff290 */ /* 0x000fe4000fffe0ff */
.L_x_91:
[----:B------:R-:W4:Y:S01]  /*4c20*/  SYNCS.PHASECHK.TRANS64.TRYWAIT P2, [UR6+0x60], R12 ;  /* 0x0000600cff0075a7 */ /* 0x000f220008041106 */
[----:B------:R-:W-:Y:S04]  /*4c30*/  ELECT P4, URZ, PT ;  /* 0x0000000000ff782f */ /* 0x000fe80003880000 */
[----:B------:R-:W-:Y:S11]  /*4c40*/  PLOP3.LUT P4, PT, P0, P4, PT, 0xf2, 0x2f ;  /* 0x00000000002f781c */ /* 0x000ff60000789e72 */
[----:B------:R-:W-:Y:S02]  /*4c50*/  @!UPT UIADD3 URZ, UPT, UPT, URZ, URZ, URZ ;  /* 0x000000fffffff290 */ /* 0x000fe4000fffe0ff */
[----:B-1----:R-:W-:Y:S05]  /*4c60*/  @!P4 IADD3 R9, P0, PT, R32, 0x580, RZ ;  /* 0x000005802009c810 */ /* 0x002fea0007f1e0ff */
[----:B--2---:R-:W-:Y:S01]  /*4c70*/  @!P4 IMAD.X R0, RZ, RZ, R33, P0 ;  /* 0x000000ffff00c224 */ /* 0x004fe200000e0621 */
[----:B----4-:R-:W-:Y:S07]  /*4c80*/  @!P2 BRA `(.L_x_92) ;  /* 0x000000780078a947 */ /* 0x010fee0003800000 */
.L_x_218:
[----:B------:R-:W-:Y:S01]  /*4c90*/  @!P4 R2UR UR9, R9 ;  /* 0x000000000909c2ca */ /* 0x000fe200000e0000 */
[----:B------:R-:W-:Y:S01]  /*4ca0*/  VOTEU.ALL UP1, P4 ;  /* 0x0000000000ff7886 */ /* 0x000fe20002020000 */
[----:B------:R-:W-:Y:S01]  /*4cb0*/  @!P4 R2UR UR8, R0 ;  /* 0x000000000008c2ca */ /* 0x000fe200000e0000 */
[----:B------:R-:W-:Y:S01]  /*4cc0*/  VOTEU.ALL UP2, P4 ;  /* 0x0000000000ff7886 */ /* 0x000fe20002040000 */
[----:B------:R-:W-:Y:S01]  /*4cd0*/  UMOV UR14, 0x0 ;  /* 0x00000000000e7882 */ /* 0x000fe20000000000 */
[----:B------:R-:W-:Y:S01]  /*4ce0*/  UMOV UR15, 0x10000000 ;  /* 0x10000000000f7882 */ /* 0x000fe20000000000 */
[----:B------:R-:W-:Y:S01]  /*4cf0*/  @!UP1 UIADD3 UR48, UPT, UPT, UR6, 0x200, URZ ;  /* 0x0000020006309890 */ /* 0x000fe2000fffe0ff */
[----:B------:R-:W-:Y:S01]  /*4d00*/  @!P4 IMAD.MOV.U32 R0, RZ, RZ, 0x2000 ;  /* 0x00002000ff00c424 */ /* 0x000fe200078e00ff */
[----:B------:R-:W-:Y:S01]  /*4d10*/  UMOV UR52, UR36 ;  /* 0x0000002400347c82 */ /* 0x000fe20008000000 */
[----:B------:R-:W-:Y:S01]  /*4d20*/  @!UP1 UIADD3 UR10, UPT, UPT, UR50, 0x80, URZ ;  /* 0x00000080320a9890 */ /* 0x000fe2000fffe0ff */
[----:B------:R-:W-:Y:S01]  /*4d30*/  @!P4 IADD3 R9, P0, PT, R32, 0x580, RZ ;  /* 0x000005802009c810 */ /* 0x000fe20007f1e0ff */
[----:B------:R-:W-:Y:S01]  /*4d40*/  UMOV UR11, UR51 ;  /* 0x00000033000b7c82 */ /* 0x000fe20008000000 */
[----:B------:R-:W-:Y:S01]  /*4d50*/  UMOV UR12, UR36 ;  /* 0x00000024000c7c82 */ /* 0x000fe20008000000 */
[----:B------:R-:W-:Y:S01]  /*4d60*/  IMAD.U32 R10, RZ, RZ, UR9 ;  /* 0x00000009ff0a7e24 */ /* 0x000fe2000f8e00ff */
[----:B------:R-:W-:Y:S01]  /*4d70*/  UMOV UR9, UR49 ;  /* 0x0000003100097c82 */ /* 0x000fe20008000000 */
[----:B------:R-:W-:Y:S01]  /*4d80*/  IMAD.U32 R11, RZ, RZ, UR8 ;  /* 0x00000008ff0b7e24 */ /* 0x000fe2000f8e00ff */
[----:B------:R-:W-:Y:S02]  /*4d90*/  @!UP1 UIADD3 UR8, UPT, UPT, UR6, 0x1200, URZ ;  /* 0x0000120006089890 */ /* 0x000fe4000fffe0ff */
[----:B------:R-:W-:Y:S01]  /*4da0*/  @!P4 R2UR UR16, R10 ;  /* 0x000000000a10c2ca */ /* 0x000fe200000e0000 */
[----:B------:R-:W-:Y:S01]  /*4db0*/  VOTEU.ALL UP1, P4 ;  /* 0x0000000000ff7886 */ /* 0x000fe20002020000 */
[----:B------:R-:W-:Y:S01]  /*4dc0*/  @!P4 R2UR UR17, R11 ;  /* 0x000000000b11c2ca */ /* 0x000fe200000e0000 */
[----:B------:R-:W-:Y:S11]  /*4dd0*/  UPRMT UR21, UR37, 0x654, UR49 ;  /* 0x0000065425157896 */ /* 0x000ff60008000031 */
[----:B------:R-:W-:Y:S01]  /*4de0*/  @!UPT UIADD3 URZ, UPT, UPT, URZ, URZ, URZ ;  /* 0x000000fffffff290 */ /* 0x000fe2000fffe0ff */
[----:B------:R2:W-:Y:S01]  /*4df0*/  @!UP2 UTMALDG.3D [UR48], [UR16], desc[UR14] ;  /* 0x00000e301000a5b4 */ /* 0x0005e20008011000 */
[----:B------:R2:W-:Y:S01]  /*4e00*/  @!UP1 UTMALDG.3D [UR8], [UR16], desc[UR14] ;  /* 0x00000e08100095b4 */ /* 0x0005e20008011000 */
[----:B------:R4:W-:Y:S01]  /*4e10*/  @!P4 SYNCS.ARRIVE.TRANS64.RED.A0TR RZ, [UR6+0x40], R0 ;  /* 0x00004000ffffc9a7 */ /* 0x0009e20008300406 */
[----:B------:R-:W-:Y:S01]  /*4e20*/  SYNCS.ARRIVE.TRANS64.RED.A1T0 RZ, [UR21], RZ ;  /* 0x000000ffffff79a7 */ /* 0x000fe20008100415 */
[----:B----4-:R-:W-:Y:S01]  /*4e30*/  @!P4 IMAD.X R0, RZ, RZ, R33, P0 ;  /* 0x000000ffff00c224 */ /* 0x010fe200000e0621 */
[----:B------:R-:W4:Y:S02]  /*4e40*/  SYNCS.PHASECHK.TRANS64.TRYWAIT P2, [UR6+0x68], R12 ;  /* 0x0000680cff0075a7 */ /* 0x000f240008041106 */
[----:B--2-4-:R-:W-:Y:S05]  /*4e50*/  @!P2 BRA `(.L_x_93) ;  /* 0x00000078001ca947 */ /* 0x014fea0003800000 */
.L_x_220:
        /* <DEDUP_REMOVED lines=8> */
[----:B------:R-:W-:Y:S01]  /*4ee0*/  @!UP1 UIADD3 UR40, UPT, UPT, UR6, 0x2200, URZ ;  /* 0x0000220006289890 */ /* 0x000fe2000fffe0ff */
[----:B------:R-:W-:Y:S01]  /*4ef0*/  @!P4 IADD3 R9, P0, PT, R32, 0x580, RZ ;  /* 0x000005802009c810 */ /* 0x000fe20007f1e0ff */
[----:B------:R-:W-:Y:S01]  /*4f00*/  UMOV UR43, UR51 ;  /* 0x00000033002b7c82 */ /* 0x000fe20008000000 */
[----:B------:R-:W-:Y:S01]  /*4f10*/  UMOV UR44, UR36 ;  /* 0x00000024002c7c82 */ /* 0x000fe20008000000 */
[----:B------:R-:W-:Y:S01]  /*4f20*/  @!UP1 UIADD3 UR10, UPT, UPT, UR50, 0x90, URZ ;  /* 0x00000090320a9890 */ /* 0x000fe2000fffe0ff */
[----:B------:R-:W-:Y:S01]  /*4f30*/  IMAD.U32 R10, RZ, RZ, UR9 ;  /* 0x00000009ff0a7e24 */ /* 0x000fe2000f8e00ff */
[----:B------:R-:W-:Y:S01]  /*4f40*/  UMOV UR9, UR41 ;  /* 0x0000002900097c82 */ /* 0x000fe20008000000 */
[----:B------:R-:W-:Y:S01]  /*4f50*/  IMAD.U32 R11, RZ, RZ, UR8 ;  /* 0x00000008ff0b7e24 */ /* 0x000fe2000f8e00ff */
[----:B------:R-:W-:Y:S02]  /*4f60*/  @!UP1 UIADD3 UR8, UPT, UPT, UR6, 0x3200, URZ ;  /* 0x0000320006089890 */ /* 0x000fe4000fffe0ff */
[----:B------:R-:W-:Y:S01]  /*4f70*/  @!P4 R2UR UR18, R10 ;  /* 0x000000000a12c2ca */ /* 0x000fe200000e0000 */
[----:B------:R-:W-:Y:S01]  /*4f80*/  VOTEU.ALL UP1, P4 ;  /* 0x0000000000ff7886 */ /* 0x000fe20002020000 */
[----:B------:R-:W-:Y:S01]  /*4f90*/  @!P4 R2UR UR19, R11 ;  /* 0x000000000b13c2ca */ /* 0x000fe200000e0000 */
[----:B------:R-:W-:Y:S01]  /*4fa0*/  UMOV UR11, UR51 ;  /* 0x00000033000b7c82 */ /* 0x000fe20008000000 */
[----:B------:R-:W-:Y:S01]  /*4fb0*/  UMOV UR12, UR36 ;  /* 0x00000024000c7c82 */ /* 0x000fe20008000000 */
[----:B------:R-:W-:Y:S10]  /*4fc0*/  UPRMT UR15, UR37, 0x654, UR41 ;  /* 0x00000654250f7896 */ /* 0x000ff40008000029 */
[----:B------:R2:W-:Y:S01]  /*4fd0*/  @!UP2 UTMALDG.3D [UR40], [UR18], desc[UR16] ;  /* 0x000010281200a5b4 */ /* 0x0005e20008011000 */
[----:B------:R2:W-:Y:S01]  /*4fe0*/  @!UP1 UTMALDG.3D [UR8], [UR18], desc[UR16] ;  /* 0x00001008120095b4 */ /* 0x0005e20008011000 */
[----:B------:R4:W-:Y:S01]  /*4ff0*/  @!P4 SYNCS.ARRIVE.TRANS64.RED.A0TR RZ, [UR6+0x48], R0 ;  /* 0x00004800ffffc9a7 */ /* 0x0009e20008300406 */
[----:B------:R-:W-:Y:S01]  /*5000*/  SYNCS.ARRIVE.TRANS64.RED.A1T0 RZ, [UR15], RZ ;  /* 0x000000ffffff79a7 */ /* 0x000fe2000810040f */
[----:B----4-:R-:W-:Y:S01]  /*5010*/  @!P4 IMAD.X R0, RZ, RZ, R33, P0 ;  /* 0x000000ffff00c224 */ /* 0x010fe200000e0621 */
[----:B------:R-:W4:Y:S02]  /*5020*/  SYNCS.PHASECHK.TRANS64.TRYWAIT P2, [UR6+0x70], R12 ;  /* 0x0000700cff0075a7 */ /* 0x000f240008041106 */
[----:B--2-4-:R-:W-:Y:S05]  /*5030*/  @!P2 BRA `(.L_x_94) ;  /* 0x0000007400bca947 */ /* 0x014fea0003800000 */
.L_x_222:
        /* <DEDUP_REMOVED lines=11> */
[----:B------:R-:W-:Y:S02]  /*50f0*/  @!UP1 UIADD3 UR10, UPT, UPT, UR50, 0xa0, URZ ;  /* 0x000000a0320a9890 */ /* 0x000fe4000fffe0ff */
        /* <DEDUP_REMOVED lines=17> */
.L_x_224:
        /* <DEDUP_REMOVED lines=9> */
[----:B------:R-:W-:Y:S01]  /*52a0*/  SHF.L.U32 R20, RZ, 0x1f, RZ ;  /* 0x0000001fff147819 */ /* 0x000fe200000006ff */
[----:B------:R-:W-:Y:S01]  /*52b0*/  UMOV UR27, UR51 ;  /* 0x00000033001b7c82 */ /* 0x000fe20008000000 */
[----:B------:R-:W-:Y:S01]  /*52c0*/  UMOV UR28, UR36 ;  /* 0x00000024001c7c82 */ /* 0x000fe20008000000 */
[----:B------:R-:W-:Y:S01]  /*52d0*/  @!UP1 UIADD3 UR10, UPT, UPT, UR50, 0xb0, URZ ;  /* 0x000000b0320a9890 */ /* 0x000fe2000fffe0ff */
[----:B------:R-:W-:Y:S01]  /*52e0*/  IMAD.U32 R10, RZ, RZ, UR9 ;  /* 0x00000009ff0a7e24 */ /* 0x000fe2000f8e00ff */
[----:B------:R-:W-:Y:S01]  /*52f0*/  UMOV UR9, UR25 ;  /* 0x0000001900097c82 */ /* 0x000fe20008000000 */
[----:B------:R-:W-:Y:S01]  /*5300*/  IMAD.U32 R11, RZ, RZ, UR8 ;  /* 0x00000008ff0b7e24 */ /* 0x000fe2000f8e00ff */
[----:B------:R-:W-:Y:S01]  /*5310*/  @!UP1 UIADD3 UR8, UPT, UPT, UR6, 0x7200, URZ ;  /* 0x0000720006089890 */ /* 0x000fe2000fffe0ff */
[----:B------:R-:W-:Y:S01]  /*5320*/  @!P4 IADD3 R9, P0, PT, R32, 0x580, RZ ;  /* 0x000005802009c810 */ /* 0x000fe20007f1e0ff */
[----:B------:R-:W-:Y:S01]  /*5330*/  VOTEU.ALL UP1, P4 ;  /* 0x0000000000ff7886 */ /* 0x000fe20002020000 */
[----:B------:R-:W-:Y:S01]  /*5340*/  @!P4 R2UR UR18, R10 ;  /* 0x000000000a12c2ca */ /* 0x000fe200000e0000 */
[----:B------:R-:W-:Y:S01]  /*5350*/  UMOV UR11, UR51 ;  /* 0x00000033000b7c82 */ /* 0x000fe20008000000 */
[----:B------:R-:W-:Y:S01]  /*5360*/  @!P4 R2UR UR19, R11 ;  /* 0x000000000b13c2ca */ /* 0x000fe200000e0000 */
[----:B------:R-:W-:Y:S01]  /*5370*/  UMOV UR12, UR36 ;  /* 0x00000024000c7c82 */ /* 0x000fe20008000000 */
[----:B------:R-:W-:Y:S11]  /*5380*/  UPRMT UR13, UR37, 0x654, UR25 ;  /* 0x00000654250d7896 */ /* 0x000ff60008000019 */
[----:B------:R2:W-:Y:S01]  /*5390*/  @!UP2 UTMALDG.3D [UR24], [UR18], desc[UR16] ;  /* 0x000010181200a5b4 */ /* 0x0005e20008011000 */
[----:B------:R2:W-:Y:S01]  /*53a0*/  @!UP1 UTMALDG.3D [UR8], [UR18], desc[UR16] ;  /* 0x00001008120095b4 */ /* 0x0005e20008011000 */
[----:B------:R4:W-:Y:S01]  /*53b0*/  @!P4 SYNCS.ARRIVE.TRANS64.RED.A0TR RZ, [UR6+0x58], R0 ;  /* 0x00005800ffffc9a7 */ /* 0x0009e20008300406 */
[----:B------:R-:W-:Y:S01]  /*53c0*/  SYNCS.ARRIVE.TRANS64.RED.A1T0 RZ, [UR13], RZ ;  /* 0x000000ffffff79a7 */ /* 0x000fe2000810040d */
[----:B----4-:R-:W-:Y:S01]  /*53d0*/  @!P4 IMAD.X R0, RZ, RZ, R33, P0 ;  /* 0x000000ffff00c224 */ /* 0x010fe200000e0621 */
[----:B------:R-:W4:Y:S02]  /*53e0*/  SYNCS.PHASECHK.TRANS64.TRYWAIT P2, [UR6+0x60], R20 ;  /* 0x00006014ff0075a7 */ /* 0x000f240008041106 */
[----:B--2-4-:R-:W-:Y:S05]  /*53f0*/  @!P2 BRA `(.L_x_96) ;  /* 0x0000007000fca947 */ /* 0x014fea0003800000 */
.L_x_226:
        /* <DEDUP_REMOVED lines=12> */
[----:B------:R-:W-:Y:S01]  /*54c0*/  UMOV UR20, UR36 ;  /* 0x0000002400147c82 */ /* 0x000fe20008000000 */
[----:B------:R-:W-:Y:S01]  /*54d0*/  IMAD.U32 R10, RZ, RZ, UR9 ;  /* 0x00000009ff0a7e24 */ /* 0x000fe2000f8e00ff */
[----:B------:R-:W-:Y:S01]  /*54e0*/  @!UP1 UIADD3 UR10, UPT, UPT, UR50, 0xc0, URZ ;  /* 0x000000c0320a9890 */ /* 0x000fe2000fffe0ff */
[----:B------:R-:W-:Y:S01]  /*54f0*/  IMAD.U32 R11, RZ, RZ, UR8 ;  /* 0x00000008ff0b7e24 */ /* 0x000fe2000f8e00ff */
[----:B------:R-:W-:Y:S02]  /*5500*/  @!UP1 UIADD3 UR8, UPT, UPT, UR6, 0x1200, URZ ;  /* 0x0000120006089890 */ /* 0x000fe4000fffe0ff */
[----:B------:R-:W-:Y:S01]  /*5510*/  @!P4 R2UR UR26, R10 ;  /* 0x000000000a1ac2ca */ /* 0x000fe200000e0000 */
[----:B------:R-:W-:Y:S01]  /*5520*/  VOTEU.ALL UP1, P4 ;  /* 0x0000000000ff7886 */ /* 0x000fe20002020000 */
[----:B------:R-:W-:Y:S01]  /*5530*/  @!P4 R2UR UR27, R11 ;  /* 0x000000000b1bc2ca */ /* 0x000fe200000e0000 */
[----:B------:R-:W-:Y:S01]  /*5540*/  UMOV UR9, UR49 ;  /* 0x0000003100097c82 */ /* 0x000fe20008000000 */
[----:B------:R-:W-:Y:S01]  /*5550*/  UMOV UR11, UR51 ;  /* 0x00000033000b7c82 */ /* 0x000fe20008000000 */
[----:B------:R-:W-:Y:S10]  /*5560*/  UMOV UR12, UR36 ;  /* 0x00000024000c7c82 */ /* 0x000ff40008000000 */
[----:B------:R2:W-:Y:S01]  /*5570*/  @!UP2 UTMALDG.3D [UR16], [UR26], desc[UR22] ;  /* 0x000016101a00a5b4 */ /* 0x0005e20008011000 */
[----:B------:R2:W-:Y:S01]  /*5580*/  @!UP1 UTMALDG.3D [UR8], [UR26], desc[UR22] ;  /* 0x000016081a0095b4 */ /* 0x0005e20008011000 */
[----:B------:R4:W-:Y:S01]  /*5590*/  @!P4 SYNCS.ARRIVE.TRANS64.RED.A0TR RZ, [UR6+0x40], R0 ;  /* 0x00004000ffffc9a7 */ /* 0x0009e20008300406 */
[----:B------:R-:W-:Y:S01]  /*55a0*/  SYNCS.ARRIVE.TRANS64.RED.A1T0 RZ, [UR21], RZ ;  /* 0x000000ffffff79a7 */ /* 0x000fe20008100415 */
[----:B----4-:R-:W-:Y:S01]  /*55b0*/  @!P4 IMAD.X R0, RZ, RZ, R33, P0 ;  /* 0x000000ffff00c224 */ /* 0x010fe200000e0621 */
[----:B------:R-:W4:Y:S02]  /*55c0*/  SYNCS.PHASECHK.TRANS64.TRYWAIT P2, [UR6+0x68], R20 ;  /* 0x00006814ff0075a7 */ /* 0x000f240008041106 */
[----:B--2-4-:R-:W-:Y:S05]  /*55d0*/  @!P2 BRA `(.L_x_97) ;  /* 0x00000070009ca947 */ /* 0x014fea0003800000 */
.L_x_228:
        /* <DEDUP_REMOVED lines=16> */
[----:B------:R-:W-:Y:S01]  /*56e0*/  @!UP1 UIADD3 UR8, UPT, UPT, UR6, 0x3200, URZ ;  /* 0x0000320006089890 */ /* 0x000fe2000fffe0ff */
[----:B------:R-:W-:Y:S01]  /*56f0*/  @!P4 IMAD.X R21, RZ, RZ, R33, P0 ;  /* 0x000000ffff15c224 */ /* 0x000fe200000e0621 */
        /* <DEDUP_REMOVED lines=10> */
[----:B------:R-:W4:Y:S02]  /*57a0*/  SYNCS.PHASECHK.TRANS64.TRYWAIT P2, [UR6+0x70], R20 ;  /* 0x00007014ff0075a7 */ /* 0x000f240008041106 */
[----:B--2-4-:R-:W-:Y:S05]  /*57b0*/  @!P2 BRA `(.L_x_98) ;  /* 0x00000070003ca947 */ /* 0x014fea0003800000 */
.L_x_230:
[----:B------:R-:W2:Y:S01]  /*57c0*/  LDC.64 R14, c[0x0][0xb10] ;  /* 0x0002c400ff0e7b82 */ /* 0x000ea20000000a00 */
[----:B------:R-:W-:Y:S01]  /*57d0*/  @!P4 R2UR UR9, R34 ;  /* 0x000000002209c2ca */ /* 0x000fe200000e0000 */
[----:B------:R-:W-:Y:S01]  /*57e0*/  VOTEU.ALL UP1, P4 ;  /* 0x0000000000ff7886 */ /* 0x000fe20002020000 */
[----:B------:R-:W-:Y:S01]  /*57f0*/  @!P4 R2UR UR8, R21 ;  /* 0x000000001508c2ca */ /* 0x000fe200000e0000 */
[----:B------:R-:W-:Y:S01]  /*5800*/  VOTEU.ALL UP2, P4 ;  /* 0x0000000000ff7886 */ /* 0x000fe20002040000 */
[----:B------:R-:W-:Y:S03]  /*5810*/  UMOV UR22, 0x0 ;  /* 0x0000000000167882 */ /* 0x000fe60000000000 */
[----:B------:R-:W4:Y:S01]  /*5820*/  LDC.64 R10, c[0x0][0xb18] ;  /* 0x0002c600ff0a7b82 */ /* 0x000f220000000a00 */
[----:B------:R-:W-:Y:S01]  /*5830*/  @!UP1 UIADD3 UR18, UPT, UPT, UR50, 0x60, URZ ;  /* 0x0000006032129890 */ /* 0x000fe2000fffe0ff */
[----:B------:R-:W-:Y:S01]  /*5840*/  @!P4 IMAD.MOV.U32 R21, RZ, RZ, 0x2000 ;  /* 0x00002000ff15c424 */ /* 0x000fe200078e00ff */
[----:B------:R-:W-:Y:S01]  /*5850*/  @!UP1 UIADD3 UR16, UPT, UPT, UR6, 0x4200, URZ ;  /* 0x0000420006109890 */ /* 0x000fe2000fffe0ff */
[----:B------:R-:W-:Y:S01]  /*5860*/  @P3 SHF.R.U32.HI R24, RZ, 0x10, R29 ;  /* 0x00000010ff183819 */ /* 0x000fe2000001161d */
[----:B------:R-:W-:Y:S03]  /*5870*/  UMOV UR23, 0x10000000 ;  /* 0x1000000000177882 */ /* 0x000fe60000000000 */
[----:B------:R-:W5:Y:S01]  /*5880*/  @!P1 LDC R0, c[0x0][0xb20] ;  /* 0x0002c800ff009b82 */ /* 0x000f620000000800 */
[----:B------:R-:W-:Y:S01]  /*5890*/  UMOV UR17, UR33 ;  /* 0x0000002100117c82 */ /* 0x000fe20008000000 */
[----:B------:R-:W-:Y:S01]  /*58a0*/  IMAD.U32 R36, RZ, RZ, UR9 ;  /* 0x00000009ff247e24 */ /* 0x000fe2000f8e00ff */
[----:B------:R-:W-:Y:S05]  /*58b0*/  UMOV UR19, UR51 ;  /* 0x0000003300137c82 */ /* 0x000fea0008000000 */
[----:B-1----:R-:W1:Y:S01]  /*58c0*/  @!P1 LDC R3, c[0x0][0xb0c] ;  /* 0x0002c300ff039b82 */ /* 0x002e620000000800 */
[----:B------:R-:W-:Y:S01]  /*58d0*/  IMAD.U32 R37, RZ, RZ, UR8 ;  /* 0x00000008ff257e24 */ /* 0x000fe2000f8e00ff */
[----:B------:R-:W-:Y:S01]  /*58e0*/  UMOV UR20, UR36 ;  /* 0x0000002400147c82 */ /* 0x000fe20008000000 */
[----:B------:R-:W-:Y:S01]  /*58f0*/  @!P4 R2UR UR26, R36 ;  /* 0x00000000241ac2ca */ /* 0x000fe200000e0000 */
[----:B------:R-:W-:Y:S01]  /*5900*/  @!UP1 UIADD3 UR10, UPT, UPT, UR50, 0xe0, URZ ;  /* 0x000000e0320a9890 */ /* 0x000fe2000fffe0ff */
[----:B------:R-:W-:Y:S01]  /*5910*/  VIADD R27, R27, 0x1 ;  /* 0x000000011b1b7836 */ /* 0x000fe20000000000 */
[----:B------:R-:W-:Y:S01]  /*5920*/  @!P4 R2UR UR27, R37 ;  /* 0x00000000251bc2ca */ /* 0x000fe200000e0000 */
[----:B------:R-:W-:Y:S01]  /*5930*/  @!UP1 UIADD3 UR8, UPT, UPT, UR6, 0x5200, URZ ;  /* 0x0000520006089890 */ /* 0x000fe2000fffe0ff */
[----:B------:R-:W-:Y:S01]  /*5940*/  VOTEU.ALL UP1, P4 ;  /* 0x0000000000ff7886 */ /* 0x000fe20002020000 */
[----:B------:R-:W-:Y:S01]  /*5950*/  UMOV UR9, UR33 ;  /* 0x0000002100097c82 */ /* 0x000fe20008000000 */
[----:B------:R-:W-:Y:S01]  /*5960*/  UMOV UR11, UR51 ;  /* 0x00000033000b7c82 */ /* 0x000fe20008000000 */
[----:B------:R-:W-:Y:S08]  /*5970*/  UMOV UR12, UR36 ;  /* 0x00000024000c7c82 */ /* 0x000ff00008000000 */
[----:B------:R1:W-:Y:S02]  /*5980*/  @!UP2 UTMALDG.3D [UR16], [UR26], desc[UR22] ;  /* 0x000016101a00a5b4 */ /* 0x0003e40008011000 */
[----:B-1----:R-:W-:Y:S01]  /*5990*/  @!P1 ISETP.NE.AND P2, PT, R3, 0x1, PT ;  /* 0x000000010300980c */ /* 0x002fe20003f45270 */
[C---:B--2---:R-:W-:Y:S01]  /*59a0*/  @!P1 IMAD.HI.U32 R14, R13.reuse, R14, RZ ;  /* 0x0000000e0d0e9227 */ /* 0x044fe200078e00ff */
[----:B----4-:R-:W-:Y:S01]  /*59b0*/  @!P1 ISETP.NE.AND P0, PT, R10, 0x1, PT ;  /* 0x000000010a00980c */ /* 0x010fe20003f05270 */
[----:B------:R1:W-:Y:S01]  /*59c0*/  @!UP1 UTMALDG.3D [UR8], [UR26], desc[UR22] ;  /* 0x000016081a0095b4 */ /* 0x0003e20008011000 */
[----:B------:R1:W-:Y:S01]  /*59d0*/  @!P4 SYNCS.ARRIVE.TRANS64.RED.A0TR RZ, [UR6+0x50], R21 ;  /* 0x00005015ffffc9a7 */ /* 0x0003e20008300406 */
[C---:B------:R-:W-:Y:S01]  /*59e0*/  @!P1 IMAD.HI.U32 R11, R8.reuse, R11, RZ ;  /* 0x0000000b080b9227 */ /* 0x040fe200078e00ff */
[----:B------:R-:W-:Y:S04]  /*59f0*/  @!P1 SHF.R.U32.HI R14, RZ, R15, R14 ;  /* 0x0000000fff0e9219 */ /* 0x000fe8000001160e */
[----:B-----5:R-:W-:Y:S02]  /*5a00*/  @!P1 SHF.R.U32.HI R9, RZ, R0, R11 ;  /* 0x00000000ff099219 */ /* 0x020fe4000001160b */
[----:B------:R-:W-:Y:S02]  /*5a10*/  @!P1 SEL R14, R13, R14, !P2 ;  /* 0x0000000e0d0e9207 */ /* 0x000fe40005000000 */
[----:B------:R-:W-:Y:S05]  /*5a20*/  @!P1 SEL R9, R8, R9, !P0 ;  /* 0x0000000908099207 */ /* 0x000fea0004000000 */
[----:B------:R-:W-:Y:S01]  /*5a30*/  @!P1 IMAD.IADD R0, R9, 0x1, -R14 ;  /* 0x0000000109009824 */ /* 0x000fe200078e0a0e */
[----:B------:R-:W-:Y:S01]  /*5a40*/  SYNCS.ARRIVE.TRANS64.RED.A1T0 RZ, [UR14], RZ ;  /* 0x000000ffffff79a7 */ /* 0x000fe2000810040e */
[----:B------:R-:W-:Y:S02]  /*5a50*/  @!P1 IMAD.IADD R9, R14, 0x1, -R9 ;  /* 0x000000010e099824 */ /* 0x000fe400078e0a09 */
[----:B------:R-:W-:Y:S02]  /*5a60*/  @!P1 IMAD R13, R0, R3, R13 ;  /* 0x00000003000d9224 */ /* 0x000fe400078e020d */
[----:B------:R-:W-:Y:S01]  /*5a70*/  @!P1 IMAD R8, R9, R10, R8 ;  /* 0x0000000a09089224 */ /* 0x000fe200078e0208 */
[----:B------:R-:W2:Y:S02]  /*5a80*/  SYNCS.PHASECHK.TRANS64.TRYWAIT P5, [UR6+0x78], R20 ;  /* 0x00007814ff0075a7 */ /* 0x000ea400080a1106 */
[----:B-12---:R-:W-:Y:S05]  /*5a90*/  @!P5 BRA `(.L_x_99) ;  /* 0x0000006c009cd947 */ /* 0x006fea0003800000 */
.L_x_232:
[----:B-1----:R-:W-:Y:S01]  /*5aa0*/  @!P4 IADD3 R3, P0, PT, R32, 0x580, RZ ;  /* 0x000005802003c810 */ /* 0x002fe20007f1e0ff */
[----:B------:R-:W-:Y:S01]  /*5ab0*/  VOTEU.ALL UP1, P4 ;  /* 0x0000000000ff7886 */ /* 0x000fe20002020000 */
[----:B------:R-:W-:Y:S01]  /*5ac0*/  VOTEU.ALL UP2, P4 ;  /* 0x0000000000ff7886 */ /* 0x000fe20002040000 */
[----:B------:R-:W-:Y:S01]  /*5ad0*/  UMOV UR14, 0x0 ;  /* 0x00000000000e7882 */ /* 0x000fe20000000000 */
[----:B------:R-:W-:Y:S01]  /*5ae0*/  @!P4 R2UR UR9, R3 ;  /* 0x000000000309c2ca */ /* 0x000fe200000e0000 */
[----:B------:R-:W-:Y:S01]  /*5af0*/  @!P4 IMAD.X R0, RZ, RZ, R33, P0 ;  /* 0x000000ffff00c224 */ /* 0x000fe200000e0621 */
[----:B------:R-:W-:Y:S01]  /*5b00*/  @!UP1 UIADD3 UR18, UPT, UPT, UR50, 0x70, URZ ;  /* 0x0000007032129890 */ /* 0x000fe2000fffe0ff */
[----:B------:R-:W-:Y:S01]  /*5b10*/  ISETP.NE.AND P0, PT, R27, 0x2, PT ;  /* 0x000000021b00780c */ /* 0x000fe20003f05270 */
[----:B------:R-:W-:Y:S01]  /*5b20*/  @!UP1 UIADD3 UR16, UPT, UPT, UR6, 0x6200, URZ ;  /* 0x0000620006109890 */ /* 0x000fe2000fffe0ff */
[----:B------:R-:W-:Y:S01]  /*5b30*/  IMAD.IADD R20, R8, 0x1, R66 ;  /* 0x0000000108147824 */ /* 0x000fe200078e0242 */
[----:B------:R-:W-:Y:S01]  /*5b40*/  @!P4 R2UR UR8, R0 ;  /* 0x000000000008c2ca */ /* 0x000fe200000e0000 */
[----:B------:R-:W-:Y:S01]  /*5b50*/  UMOV UR15, 0x10000000 ;  /* 0x10000000000f7882 */ /* 0x000fe20000000000 */
[----:B------:R-:W-:Y:S01]  /*5b60*/  UMOV UR17, UR25 ;  /* 0x0000001900117c82 */ /* 0x000fe20008000000 */
[----:B------:R-:W-:Y:S01]  /*5b70*/  UMOV UR19, UR51 ;  /* 0x0000003300137c82 */ /* 0x000fe20008000000 */
[----:B------:R-:W-:Y:S01]  /*5b80*/  UMOV UR20, UR36 ;  /* 0x0000002400147c82 */ /* 0x000fe20008000000 */
[----:B------:R-:W-:Y:S01]  /*5b90*/  @!UP1 UIADD3 UR10, UPT, UPT, UR50, 0xf0, URZ ;  /* 0x000000f0320a9890 */ /* 0x000fe2000fffe0ff */
[----:B------:R-:W-:Y:S01]  /*5ba0*/  SEL R0, RZ, 0x1, P0 ;  /* 0x00000001ff007807 */ /* 0x000fe20000000000 */
[----:B------:R-:W-:Y:S01]  /*5bb0*/  IMAD.U32 R10, RZ, RZ, UR9 ;  /* 0x00000009ff0a7e24 */ /* 0x000fe2000f8e00ff */
[----:B------:R-:W-:Y:S01]  /*5bc0*/  UMOV UR9, UR25 ;  /* 0x0000001900097c82 */ /* 0x000fe20008000000 */
[----:B------:R-:W-:Y:S01]  /*5bd0*/  UMOV UR11, UR51 ;  /* 0x00000033000b7c82 */ /* 0x000fe20008000000 */
[----:B------:R-:W-:Y:S01]  /*5be0*/  UMOV UR12, UR36 ;  /* 0x00000024000c7c82 */ /* 0x000fe20008000000 */
[----:B------:R-:W-:Y:S01]  /*5bf0*/  @P3 R2UR UR36, R24 ;  /* 0x00000000182432ca */ /* 0x000fe200000e0000 */
[----:B------:R-:W-:Y:S01]  /*5c00*/  IMAD.IADD R21, R13, 0x1, R68 ;  /* 0x000000010d157824 */ /* 0x000fe200078e0244 */
[----:B------:R-:W-:Y:S01]  /*5c10*/  @!P4 R2UR UR22, R10 ;  /* 0x000000000a16c2ca */ /* 0x000fe200000e0000 */
[----:B------:R-:W-:Y:S01]  /*5c20*/  IMAD.U32 R11, RZ, RZ, UR8 ;  /* 0x00000008ff0b7e24 */ /* 0x000fe2000f8e00ff */
[----:B------:R-:W-:Y:S01]  /*5c30*/  @!UP1 UIADD3 UR8, UPT, UPT, UR6, 0x7200, URZ ;  /* 0x0000720006089890 */ /* 0x000fe2000fffe0ff */
[----:B------:R-:W-:Y:S01]  /*5c40*/  LOP3.LUT R25, R25, R0, RZ, 0x3c, !PT ;  /* 0x0000000019197212 */ /* 0x000fe200078e3cff */
[----:B------:R-:W-:Y:S01]  /*5c50*/  VOTEU.ALL UP1, P4 ;  /* 0x0000000000ff7886 */ /* 0x000fe20002020000 */
[----:B------:R-:W-:Y:S02]  /*5c60*/  SEL R27, R27, RZ, P0 ;  /* 0x000000ff1b1b7207 */ /* 0x000fe40000000000 */
[----:B------:R-:W-:Y:S11]  /*5c70*/  @!P4 R2UR UR23, R11 ;  /* 0x000000000b17c2ca */ /* 0x000ff600000e0000 */
[----:B------:R-:W-:Y:S02]  /*5c80*/  @!UPT UIADD3 URZ, UPT, UPT, URZ, URZ, URZ ;  /* 0x000000fffffff290 */ /* 0x000fe4000fffe0ff */
[----:B------:R2:W-:Y:S01]  /*5c90*/  @!UP2 UTMALDG.3D [UR16], [UR22], desc[UR14] ;  /* 0x00000e101600a5b4 */ /* 0x0005e20008011000 */
[----:B------:R2:W-:Y:S01]  /*5ca0*/  @!UP1 UTMALDG.3D [UR8], [UR22], desc[UR14] ;  /* 0x00000e08160095b4 */ /* 0x0005e20008011000 */
[----:B------:R2:W-:Y:S01]  /*5cb0*/  @!P4 SYNCS.ARRIVE.TRANS64.RED.A0TR RZ, [UR6+0x58], R23 ;  /* 0x00005817ffffc9a7 */ /* 0x0005e20008300406 */
[----:B------:R-:W-:Y:S01]  /*5cc0*/  UPLOP3.LUT UP1, UPT, UPT, UPT, UPT, 0x80, 0x8 ;  /* 0x000000000008789c */ /* 0x000fe20003f2f070 */
[----:B------:R-:W-:Y:S01]  /*5cd0*/  SYNCS.ARRIVE.TRANS64.RED.A1T0 RZ, [UR13], RZ ;  /* 0x000000ffffff79a7 */ /* 0x000fe2000810040d */
[----:B------:R-:W-:Y:S09]  /*5ce0*/  @P3 BRA `(.L_x_100) ;  /* 0xffffffe800483947 */ /* 0x000ff2000383ffff */
[----:B------:R-:W1:Y:S02]  /*5cf0*/  SYNCS.PHASECHK.TRANS64.TRYWAIT P0, [UR6+0x60], R12 ;  /* 0x0000600cff0075a7 */ /* 0x000e640008001106 */
[----:B-1----:R-:W-:Y:S05]  /*5d00*/  @!P0 BRA `(.L_x_101) ;  /* 0x0000006c00188947 */ /* 0x002fea0003800000 */
.L_x_234:
[----:B------:R-:W4:Y:S02]  /*5d10*/  SYNCS.PHASECHK.TRANS64.TRYWAIT P0, [UR6+0x68], R12 ;  /* 0x0000680cff0075a7 */ /* 0x000f240008001106 */
[----:B----4-:R-:W-:Y:S05]  /*5d20*/  @!P0 BRA `(.L_x_102) ;  /* 0x0000006c00288947 */ /* 0x010fea0003800000 */
.L_x_236:
[----:B------:R-:W4:Y:S01]  /*5d30*/  SYNCS.PHASECHK.TRANS64.TRYWAIT P0, [UR6+0x70], R12 ;  /* 0x0000700cff0075a7 */ /* 0x000f220008001106 */
[----:B------:R-:W-:Y:S01]  /*5d40*/  HFMA2 R0, -RZ, RZ, 0, 5.9604644775390625e-08 ;  /* 0x00000001ff007431 */ /* 0x000fe200000001ff */
[----:B----4-:R-:W-:Y:S06]  /*5d50*/  @!P0 BRA `(.L_x_103) ;  /* 0x0000006c00348947 */ /* 0x010fec0003800000 */
.L_x_238:
[----:B------:R-:W-:Y:S02]  /*5d60*/  MOV R2, UR6 ;  /* 0x0000000600027c02 */ /* 0x000fe40008000f00 */
[----:B-1----:R-:W-:-:S07]  /*5d70*/  SHF.L.U32 R3, R0, 0x1f, RZ ;  /* 0x0000001f00037819 */ /* 0x002fce00000006ff */
.L_x_104:
[----:B-1----:R1:W4:Y:S02]  /*5d80*/  SYNCS.PHASECHK.TRANS64.TRYWAIT P0, [R2+URZ+0x78], R3 ;  /* 0x00007803020075a7 */ /* 0x00232400080011ff */
[----:B----4-:R-:W-:Y:S05]  /*5d90*/  @!P0 NANOSLEEP.SYNCS 0x989680 ;  /* 0x009896800000895d */ /* 0x010fea0003900000 */
[----:B------:R-:W4:Y:S02]  /*5da0*/  @!P0 SYNCS.PHASECHK.TRANS64 P0, [R2+URZ+0x78], R3 ;  /* 0x00007803020085a7 */ /* 0x000f2400080010ff */
[----:B--2-4-:R-:W-:Y:S05]  /*5db0*/  @P0 EXIT ;  /* 0x000000000000094d */ /* 0x014fea0003800000 */
[----:B------:R-:W-:Y:S05]  /*5dc0*/  BRA `(.L_x_104) ;  /* 0xfffffffc00ec7947 */ /* 0x000fea000383ffff */
.L_x_85:
[----:B------:R-:W-:-:S06]  /*5dd0*/  UISETP.GE.AND UP1, UPT, UR10, 0x4, UPT ;  /* 0x000000040a00788c */ /* 0x000fcc000bf26270 */
[----:B------:R-:W-:-:S13]  /*5de0*/  PLOP3.LUT P0, PT, PT, PT, UP1, 0x80, 0x8 ;  /* 0x000000000008781c */ /* 0x000fda0003f0f018 */
[----:B------:R-:W-:Y:S05]  /*5df0*/  @!P0 EXIT ;  /* 0x000000000000894d */ /* 0x000fea0003800000 */
[----:B------:R-:W-:Y:S01]  /*5e00*/  BAR.SYNC.DEFER_BLOCKING 0x6, 0xa0 ;  /* 0x0182800000007b1d */ /* 0x000fe20000010000 */
[C---:B------:R-:W-:Y:S01]  /*5e10*/  IMAD.SHL.U32 R4, R80.reuse, 0x10, RZ ;  /* 0x0000001050047824 */ /* 0x040fe200078e00ff */
[C---:B------:R-:W-:Y:S01]  /*5e20*/  LOP3.LUT R81, R80.reuse, 0x60, RZ, 0xc0, !PT ;  /* 0x0000006050517812 */ /* 0x040fe200078ec0ff */
[C---:B------:R-:W-:Y:S01]  /*5e30*/  IMAD.SHL.U32 R3, R80.reuse, 0x2, RZ ;  /* 0x0000000250037824 */ /* 0x040fe200078e00ff */
[----:B------:R-:W-:Y:S01]  /*5e40*/  LOP3.LUT R78, R80, 0x2, RZ, 0xc0, !PT ;  /* 0x00000002504e7812 */ /* 0x000fe200078ec0ff */
[----:B------:R-:W-:Y:S01]  /*5e50*/  IMAD.SHL.U32 R5, R72, 0x200, RZ ;  /* 0x0000020048057824 */ /* 0x000fe200078e00ff */
[----:B------:R-:W-:Y:S02]  /*5e60*/  UMOV UR49, 0x400 ;  /* 0x0000040000317882 */ /* 0x000fe40000000000 */
[----:B------:R-:W1:Y:S01]  /*5e70*/  LDC R71, c[0x0][0x370] ;  /* 0x0000dc00ff477b82 */ /* 0x000e620000000800 */
[----:B------:R-:W-:Y:S01]  /*5e80*/  ULEA UR49, UR37, UR49, 0x18 ;  /* 0x0000003125317291 */ /* 0x000fe2000f8ec0ff */
[----:B------:R-:W-:Y:S01]  /*5e90*/  LOP3.LUT R2, R4, 0x590, RZ, 0xc0, !PT ;  /* 0x0000059004027812 */ /* 0x000fe200078ec0ff */
[----:B------:R-:W-:Y:S01]  /*5ea0*/  IMAD.U32 R33, R80, 0x10000, RZ ;  /* 0x0001000050217824 */ /* 0x000fe200078e00ff */
[----:B------:R-:W-:Y:S01]  /*5eb0*/  LOP3.LUT R4, R4, 0x60, RZ, 0xc0, !PT ;  /* 0x0000006004047812 */ /* 0x000fe200078ec0ff */
[----:B------:R-:W-:Y:S01]  /*5ec0*/  UIADD3 UR4, UPT, UPT, UR49, 0x200, URZ ;  /* 0x0000020031047890 */ /* 0x000fe2000fffe0ff */
[----:B------:R-:W-:Y:S01]  /*5ed0*/  LOP3.LUT R2, R2, 0x200, R5, 0xf8, !PT ;  /* 0x0000020002027812 */ /* 0x000fe200078ef805 */
[----:B------:R-:W-:Y:S01]  /*5ee0*/  IMAD.MOV.U32 R30, RZ, RZ, RZ ;  /* 0x000000ffff1e7224 */ /* 0x000fe200078e00ff */
[----:B------:R-:W2:Y:S01]  /*5ef0*/  LDC R28, c[0x0][0xb0c] ;  /* 0x0002c300ff1c7b82 */ /* 0x000ea20000000800 */
[----:B------:R-:W-:Y:S01]  /*5f00*/  LOP3.LUT R3, R4, 0xc, R3, 0xf8, !PT ;  /* 0x0000000c04037812 */ /* 0x000fe200078ef803 */
[----:B------:R-:W-:Y:S01]  /*5f10*/  IMAD.MOV.U32 R76, RZ, RZ, RZ ;  /* 0x000000ffff4c7224 */ /* 0x000fe200078e00ff */
[----:B------:R-:W-:Y:S01]  /*5f20*/  SHF.L.U32 R4, R72, 0x15, RZ ;  /* 0x0000001548047819 */ /* 0x000fe200000006ff */
[----:B------:R-:W-:Y:S01]  /*5f30*/  IMAD.U32 R73, RZ, RZ, UR4 ;  /* 0x00000004ff497e24 */ /* 0x000fe2000f8e00ff */
[----:B------:R-:W-:Y:S01]  /*5f40*/  LOP3.LUT R2, R2, R3, RZ, 0xfc, !PT ;  /* 0x0000000302027212 */ /* 0x000fe200078efcff */
[----:B------:R-:W-:Y:S01]  /*5f50*/  IMAD.MOV.U32 R75, RZ, RZ, RZ ;  /* 0x000000ffff4b7224 */ /* 0x000fe200078e00ff */
[----:B------:R-:W-:Y:S01]  /*5f60*/  LOP3.LUT R4, R4, 0x200000, RZ, 0xc0, !PT ;  /* 0x0020000004047812 */ /* 0x000fe200078ec0ff */
[----:B------:R-:W3:Y:S01]  /*5f70*/  LDC R69, c[0x0][0xb20] ;  /* 0x0002c800ff457b82 */ /* 0x000ee20000000800 */
[----:B------:R-:W4:Y:S01]  /*5f80*/  LDS R0, [UR49+0x140] ;  /* 0x00014031ff007984 */ /* 0x000f220008000800 */
[----:B------:R-:W-:Y:S01]  /*5f90*/  LOP3.LUT R80, R80, 0x4, RZ, 0xc0, !PT ;  /* 0x0000000450507812 */ /* 0x000fe200078ec0ff */
[----:B------:R-:W1:Y:S01]  /*5fa0*/  LDCU.64 UR52, c[0x0][0x348] ;  /* 0x00006900ff3477ac */ /* 0x000e620008000a00 */
[----:B------:R-:W-:-:S02]  /*5fb0*/  LOP3.LUT R33, R4, 0x400000, R33, 0xf8, !PT ;  /* 0x0040000004217812 */ /* 0x000fc400078ef821 */
[----:B------:R-:W-:Y:S01]  /*5fc0*/  LEA R79, R2, R73, 0x2 ;  /* 0x00000049024f7211 */ /* 0x000fe200078e10ff */
[----:B------:R-:W1:Y:S01]  /*5fd0*/  LDCU.64 UR44, c[0x0][0x888] ;  /* 0x00011100ff2c77ac */ /* 0x000e620008000a00 */
[----:B------:R-:W1:Y:S01]  /*5fe0*/  LDC R27, c[0x0][0xb30] ;  /* 0x0002cc00ff1b7b82 */ /* 0x000e620000000800 */
[----:B------:R-:W-:Y:S02]  /*5ff0*/  MOV R84, RZ ;  /* 0x000000ff00547202 */ /* 0x000fe40000000f00 */
[--C-:B------:R-:W-:Y:S01]  /*6000*/  IMAD R78, R78, -0x10, R79.reuse ;  /* 0xfffffff04e4e7824 */ /* 0x100fe200078e024f */
[----:B------:R-:W1:Y:S01]  /*6010*/  LDCU.64 UR46, c[0x0][0x890] ;  /* 0x00011200ff2e77ac */ /* 0x000e620008000a00 */
[----:B------:R-:W-:-:S03]  /*6020*/  IMAD R77, R80, -0x10, R79 ;  /* 0xfffffff0504d7824 */ /* 0x000fc600078e024f */
[----:B------:R-:W1:Y:S01]  /*6030*/  LDC.64 R64, c[0x0][0xb10] ;  /* 0x0002c400ff407b82 */ /* 0x000e620000000a00 */
[----:B------:R-:W-:Y:S01]  /*6040*/  UMOV UR50, URZ ;  /* 0x000000ff00327c82 */ /* 0x000fe20008000000 */
[----:B------:R-:W-:-:S06]  /*6050*/  UMOV UR51, URZ ;  /* 0x000000ff00337c82 */ /* 0x000fcc0008000000 */
[----:B------:R-:W1:Y:S08]  /*6060*/  LDC.64 R24, c[0x0][0xb18] ;  /* 0x0002c600ff187b82 */ /* 0x000e700000000a00 */
[----:B------:R-:W1:Y:S08]  /*6070*/  LDC.64 R22, c[0x0][0xb28] ;  /* 0x0002ca00ff167b82 */ /* 0x000e700000000a00 */
[----:B------:R-:W1:Y:S01]  /*6080*/  LDC.64 R62, c[0x0][0x8b0] ;  /* 0x00022c00ff3e7b82 */ /* 0x000e620000000a00 */
[----:B----4-:R-:W-:-:S07]  /*6090*/  IMAD.IADD R33, R0, 0x1, R33 ;  /* 0x0000000100217824 */ /* 0x010fce00078e0221 */
[----:B------:R-:W4:Y:S08]  /*60a0*/  LDC.64 R60, c[0x0][0x8a8] ;  /* 0x00022a00ff3c7b82 */ /* 0x000f300000000a00 */
[----:B--23--:R-:W1:Y:S02]  /*60b0*/  LDC R70, c[0x0][0x374] ;  /* 0x0000dd00ff467b82 */ /* 0x00ce640000000800 */
.L_x_180:
[C---:B------:R-:W-:Y:S02]  /*60c0*/  LEA R0, R84.reuse, UR49, 0x3 ;  /* 0x0000003154007c11 */ /* 0x040fe4000f8e18ff */
[----:B------:R-:W-:Y:S02]  /*60d0*/  SHF.L.U32 R3, R75, 0x1f, RZ ;  /* 0x0000001f4b037819 */ /* 0x000fe400000006ff */
[----:B-1----:R-:W-:Y:S02]  /*60e0*/  LEA R16, R84, UR49, 0x4 ;  /* 0x0000003154107c11 */ /* 0x002fe4000f8e20ff */
[----:B------:R-:W2:Y:S02]  /*60f0*/  SYNCS.PHASECHK.TRANS64.TRYWAIT P0, [R0+URZ+0x90], R3 ;  /* 0x00009003000075a7 */ /* 0x000ea400080011ff */
[----:B--23--:R-:W-:Y:S05]  /*6100*/  @!P0 BRA `(.L_x_105) ;  /* 0x0000006800608947 */ /* 0x00cfea0003800000 */
.L_x_239:
[----:B------:R-:W3:Y:S01]  /*6110*/  LDC.64 R12, c[0x0][0xb10] ;  /* 0x0002c400ff0c7b82 */ /* 0x000ee20000000a00 */
[----:B------:R-:W4:Y:S01]  /*6120*/  LDS.128 R16, [R16+0x120] ;  /* 0x0001200010107984 */ /* 0x000f220000000c00 */
[----:B-1----:R-:W-:Y:S01]  /*6130*/  ISETP.NE.AND P1, PT, R27, 0x1, PT ;  /* 0x000000011b00780c */ /* 0x002fe20003f25270 */
[----:B--2---:R-:W-:Y:S01]  /*6140*/  VIADD R0, R0, 0xa0 ;  /* 0x000000a000007836 */ /* 0x004fe20000000000 */
[----:B------:R-:W-:Y:S04]  /*6150*/  ISETP.GE.AND P0, PT, R26, 0x1, PT ;  /* 0x000000011a00780c */ /* 0x000fe80003f06270 */
[----:B------:R-:W1:Y:S01]  /*6160*/  LDC.64 R10, c[0x0][0xb18] ;  /* 0x0002c600ff0a7b82 */ /* 0x000e620000000a00 */
[----:B------:R-:W-:Y:S01]  /*6170*/  PRMT R0, RZ, 0x654, R0 ;  /* 0x00000654ff007816 */ /* 0x000fe20000000000 */
[----:B------:R-:W-:Y:S01]  /*6180*/  @!PT LDS RZ, [RZ] ;  /* 0x00000000fffff984 */ /* 0x000fe20000000800 */
[----:B------:R-:W-:Y:S01]  /*6190*/  @!PT LDS RZ, [RZ] ;  /* 0x00000000fffff984 */ /* 0x000fe20000000800 */
[----:B------:R-:W-:Y:S01]  /*61a0*/  @!PT LDS RZ, [RZ] ;  /* 0x00000000fffff984 */ /* 0x000fe20000000800 */
[----:B------:R-:W-:Y:S01]  /*61b0*/  @!PT LDS RZ, [RZ] ;  /* 0x00000000fffff984 */ /* 0x000fe20000000800 */
[----:B------:R2:W-:Y:S06]  /*61c0*/  MEMBAR.ALL.CTA ;  /* 0x0000000000007992 */ /* 0x0005ec0000008000 */
[----:B--2---:R-:W2:Y:S01]  /*61d0*/  FENCE.VIEW.ASYNC.S ;  /* 0x00000000000073c6 */ /* 0x004ea20000000000 */
[----:B------:R-:W1:Y:S08]  /*61e0*/  @!P1 LDC R14, c[0x0][0xb20] ;  /* 0x0002c800ff0e9b82 */ /* 0x000e700000000800 */
[----:B------:R-:W1:Y:S01]  /*61f0*/  @!P1 LDC R9, c[0x0][0xb0c] ;  /* 0x0002c300ff099b82 */ /* 0x000e620000000800 */
[----:B--2---:R2:W-:Y:S01]  /*6200*/  SYNCS.ARRIVE.TRANS64.RED.A1T0 RZ, [R0+URZ], RZ ;  /* 0x000000ff00ff79a7 */ /* 0x0045e200081004ff */
[----:B----4-:R-:W-:Y:S04]  /*6210*/  LOP3.LUT P4, RZ, R18, 0x1, RZ, 0xc0, !PT ;  /* 0x0000000112ff7812 */ /* 0x010fe8000788c0ff */
[----:B------:R-:W-:Y:S09]  /*6220*/  P2R R82, PR, RZ, 0x10 ;  /* 0x00000010ff527803 */ /* 0x000ff20000000000 */
[----:B------:R-:W-:Y:S02]  /*6230*/  @P4 MOV R31, R16 ;  /* 0x00000010001f4202 */ /* 0x000fe40000000f00 */
[----:B------:R-:W-:Y:S01]  /*6240*/  @P4 LOP3.LUT R29, R17, 0xffff, RZ, 0xc0, !PT ;  /* 0x0000ffff111d4812 */ /* 0x000fe200078ec0ff */
[----:B--23--:R-:W-:Y:S06]  /*6250*/  @!P0 BRA `(.L_x_106) ;  /* 0x0000000000a48947 */ /* 0x00cfec0003800000 */
[----:B------:R-:W-:Y:S01]  /*6260*/  IMAD.HI.U32 R36, R70, R25, RZ ;  /* 0x0000001946247227 */ /* 0x000fe200078e00ff */
[----:B------:R-:W-:Y:S02]  /*6270*/  ISETP.NE.AND P0, PT, R24, 0x1, PT ;  /* 0x000000011800780c */ /* 0x000fe40003f05270 */
[----:B------:R-:W-:Y:S01]  /*6280*/  ISETP.NE.AND P2, PT, R26, 0x1, PT ;  /* 0x000000011a00780c */ /* 0x000fe20003f45270 */
[-C--:B------:R-:W-:Y:S01]  /*6290*/  IMAD.HI.U32 R34, R71, R64.reuse, RZ ;  /* 0x0000004047227227 */ /* 0x080fe200078e00ff */
[----:B------:R-:W-:Y:S02]  /*62a0*/  SHF.R.U32.HI R37, RZ, R69, R36 ;  /* 0x00000045ff257219 */ /* 0x000fe40000011624 */
[----:B------:R-:W-:Y:S01]  /*62b0*/  ISETP.NE.AND P3, PT, R28, 0x1, PT ;  /* 0x000000011c00780c */ /* 0x000fe20003f65270 */
[----:B------:R-:W-:Y:S01]  /*62c0*/  IMAD.HI.U32 R40, R29, R25, RZ ;  /* 0x000000191d287227 */ /* 0x000fe200078e00ff */
[----:B------:R-:W-:Y:S02]  /*62d0*/  SHF.R.U32.HI R34, RZ, R65, R34 ;  /* 0x00000041ff227219 */ /* 0x000fe40000011622 */
[----:B------:R-:W-:Y:S01]  /*62e0*/  SEL R3, R70, R37, !P0 ;  /* 0x0000002546037207 */ /* 0x000fe20004000000 */
[----:B------:R-:W-:Y:S01]  /*62f0*/  IMAD.HI.U32 R38, R31, R64, RZ ;  /* 0x000000401f267227 */ /* 0x000fe200078e00ff */
[----:B------:R-:W-:Y:S03]  /*6300*/  SEL R7, R71, R34, !P3 ;  /* 0x0000002247077207 */ /* 0x000fe60005800000 */
[-C--:B------:R-:W-:Y:S01]  /*6310*/  IMAD.HI.U32 R34, R3, R22.reuse, RZ ;  /* 0x0000001603227227 */ /* 0x080fe200078e00ff */
[----:B------:R-:W-:Y:S03]  /*6320*/  SHF.R.U32.HI R38, RZ, R65, R38 ;  /* 0x00000041ff267219 */ /* 0x000fe60000011626 */
[----:B------:R-:W-:Y:S01]  /*6330*/  IMAD.HI.U32 R36, R7, R22, RZ ;  /* 0x0000001607247227 */ /* 0x000fe200078e00ff */
[----:B------:R-:W-:Y:S02]  /*6340*/  @P2 SHF.R.U32.HI R3, RZ, R23, R34 ;  /* 0x00000017ff032219 */ /* 0x000fe40000011622 */
[----:B------:R-:W-:Y:S02]  /*6350*/  SHF.R.U32.HI R34, RZ, R69, R40 ;  /* 0x00000045ff227219 */ /* 0x000fe40000011628 */
[----:B------:R-:W-:Y:S01]  /*6360*/  @P2 SHF.R.U32.HI R7, RZ, R23, R36 ;  /* 0x00000017ff072219 */ /* 0x000fe20000011624 */
[C---:B------:R-:W-:Y:S01]  /*6370*/  IMAD R2, R26.reuse, R3, RZ ;  /* 0x000000031a027224 */ /* 0x040fe200078e02ff */
[----:B------:R-:W-:Y:S02]  /*6380*/  SEL R5, R29, R34, !P0 ;  /* 0x000000221d057207 */ /* 0x000fe40004000000 */
[----:B------:R-:W-:Y:S01]  /*6390*/  SEL R3, R31, R38, !P3 ;  /* 0x000000261f037207 */ /* 0x000fe20005800000 */
[----:B------:R-:W-:Y:S01]  /*63a0*/  IMAD R4, R26, R7, RZ ;  /* 0x000000071a047224 */ /* 0x000fe200078e02ff */
[C---:B------:R-:W-:Y:S01]  /*63b0*/  ISETP.GE.AND P0, PT, R5.reuse, R2, PT ;  /* 0x000000020500720c */ /* 0x040fe20003f06270 */
[----:B------:R-:W-:Y:S03]  /*63c0*/  IMAD.HI.U32 R6, R5, R22, RZ ;  /* 0x0000001605067227 */ /* 0x000fe600078e00ff */
[----:B------:R-:W-:Y:S01]  /*63d0*/  ISETP.GE.OR P0, PT, R3, R4, P0 ;  /* 0x000000040300720c */ /* 0x000fe20000706670 */
[----:B------:R-:W-:Y:S01]  /*63e0*/  IMAD.MOV R4, RZ, RZ, -R3 ;  /* 0x000000ffff047224 */ /* 0x000fe200078e0a03 */
[-C--:B------:R-:W-:Y:S03]  /*63f0*/  SHF.R.U32.HI R6, RZ, R23.reuse, R6 ;  /* 0x00000017ff067219 */ /* 0x080fe60000011606 */
[----:B------:R-:W-:Y:S01]  /*6400*/  IMAD R31, R28, R4, R31 ;  /* 0x000000041c1f7224 */ /* 0x000fe200078e021f */
[----:B------:R-:W-:Y:S05]  /*6410*/  SEL R15, R5, R6, !P2 ;  /* 0x00000006050f7207 */ /* 0x000fea0005000000 */
[----:B------:R-:W-:Y:S02]  /*6420*/  IMAD.MOV R6, RZ, RZ, -R15 ;  /* 0x000000ffff067224 */ /* 0x000fe400078e0a0f */
[C---:B------:R-:W-:Y:S04]  /*6430*/  @!P0 IMAD.HI.U32 R2, R3.reuse, R22, RZ ;  /* 0x0000001603028227 */ /* 0x040fe800078e00ff */
[----:B------:R-:W-:Y:S01]  /*6440*/  IMAD R6, R26, R6, R5 ;  /* 0x000000061a067224 */ /* 0x000fe200078e0205 */
[----:B------:R-:W-:Y:S04]  /*6450*/  @!P0 SHF.R.U32.HI R2, RZ, R23, R2 ;  /* 0x00000017ff028219 */ /* 0x000fe80000011602 */
[----:B------:R-:W-:Y:S02]  /*6460*/  @!P0 SEL R0, R3, R2, !P2 ;  /* 0x0000000203008207 */ /* 0x000fe40005000000 */
[----:B------:R-:W-:Y:S02]  /*6470*/  IADD3 R2, PT, PT, -R5, RZ, RZ ;  /* 0x000000ff05027210 */ /* 0x000fe40007ffe1ff */
[----:B------:R-:W-:Y:S01]  /*6480*/  @!P0 IADD3 R8, PT, PT, R15, -R0, RZ ;  /* 0x800000000f088210 */ /* 0x000fe20007ffe0ff */
[----:B------:R-:W-:Y:S02]  /*6490*/  @!P0 IMAD R0, R7, R6, R0 ;  /* 0x0000000607008224 */ /* 0x000fe400078e0200 */
[----:B------:R-:W-:Y:S02]  /*64a0*/  IMAD R29, R24, R2, R29 ;  /* 0x00000002181d7224 */ /* 0x000fe400078e021d */
[----:B------:R-:W-:Y:S02]  /*64b0*/  @!P0 IMAD R5, R8, R26, R3 ;  /* 0x0000001a08058224 */ /* 0x000fe400078e0203 */
[----:B------:R-:W-:Y:S04]  /*64c0*/  @!P0 IMAD.MOV.U32 R3, RZ, RZ, R0 ;  /* 0x000000ffff038224 */ /* 0x000fe800078e0000 */
[----:B------:R-:W-:Y:S02]  /*64d0*/  IMAD R31, R3, R28, R31 ;  /* 0x0000001c031f7224 */ /* 0x000fe400078e021f */
[----:B------:R-:W-:Y:S07]  /*64e0*/  IMAD R29, R5, R24, R29 ;  /* 0x00000018051d7224 */ /* 0x000fee00078e021d */
.L_x_106:
[----:B-1----:R-:W-:Y:S01]  /*64f0*/  @!P1 ISETP.NE.AND P0, PT, R10, 0x1, PT ;  /* 0x000000010a00980c */ /* 0x002fe20003f05270 */
[----:B------:R-:W-:Y:S01]  /*6500*/  @!P1 IMAD.HI.U32 R3, R29, R11, RZ ;  /* 0x0000000b1d039227 */ /* 0x000fe200078e00ff */
[----:B------:R-:W-:Y:S01]  /*6510*/  R2UR UR42, R21 ;  /* 0x00000000152a72ca */ /* 0x000fe200000e0000 */
[----:B------:R-:W-:Y:S01]  /*6520*/  BSSY.RECONVERGENT B6, `(.L_x_107) ;  /* 0x0000031000067945 */ /* 0x000fe20003800200 */
[----:B------:R-:W-:Y:S01]  /*6530*/  R2UR UR41, R20 ;  /* 0x00000000142972ca */ /* 0x000fe200000e0000 */
[----:B------:R-:W-:Y:S01]  /*6540*/  @!P1 IMAD.HI.U32 R0, R31, R12, RZ ;  /* 0x0000000c1f009227 */ /* 0x000fe200078e00ff */
[----:B------:R-:W-:Y:S02]  /*6550*/  @!P1 SHF.R.U32.HI R2, RZ, R14, R3 ;  /* 0x0000000eff029219 */ /* 0x000fe40000011603 */
[----:B------:R-:W-:Y:S01]  /*6560*/  @!P1 ISETP.NE.AND P2, PT, R9, 0x1, PT ;  /* 0x000000010900980c */ /* 0x000fe20003f45270 */
[----:B------:R-:W-:Y:S01]  /*6570*/  VIADD R84, R84, 0x1 ;  /* 0x0000000154547836 */ /* 0x000fe20000000000 */
[----:B------:R-:W-:Y:S02]  /*6580*/  @!P1 SEL R2, R29, R2, !P0 ;  /* 0x000000021d029207 */ /* 0x000fe40004000000 */
[----:B------:R-:W-:Y:S02]  /*6590*/  @!P1 SHF.R.U32.HI R0, RZ, R13, R0 ;  /* 0x0000000dff009219 */ /* 0x000fe40000011600 */
[----:B------:R-:W-:Y:S01]  /*65a0*/  LOP3.LUT P0, RZ, R73, 0x1b0, RZ, 0xc0, !PT ;  /* 0x000001b049ff7812 */ /* 0x000fe2000780c0ff */
[----:B------:R-:W-:Y:S01]  /*65b0*/  USHF.L.U32 UR42, UR42, 0x6, URZ ;  /* 0x000000062a2a7899 */ /* 0x000fe200080006ff */
[----:B------:R-:W-:Y:S01]  /*65c0*/  @!P1 SEL R3, R31, R0, !P2 ;  /* 0x000000001f039207 */ /* 0x000fe20005000000 */
[----:B------:R-:W-:Y:S01]  /*65d0*/  USHF.L.U32 UR41, UR41, 0x8, URZ ;  /* 0x0000000829297899 */ /* 0x000fe200080006ff */
[----:B------:R-:W-:Y:S03]  /*65e0*/  @P4 SHF.R.U32.HI R74, RZ, 0x10, R17 ;  /* 0x00000010ff4a4819 */ /* 0x000fe60000011611 */
[----:B------:R-:W-:Y:S02]  /*65f0*/  @!P1 IMAD.IADD R0, R2, 0x1, -R3 ;  /* 0x0000000102009824 */ /* 0x000fe400078e0a03 */
[----:B------:R-:W-:Y:S02]  /*6600*/  @!P1 IMAD.IADD R2, R3, 0x1, -R2 ;  /* 0x0000000103029824 */ /* 0x000fe400078e0a02 */
[----:B------:R-:W-:Y:S02]  /*6610*/  @!P1 IMAD R31, R0, R9, R31 ;  /* 0x00000009001f9224 */ /* 0x000fe400078e021f */
[----:B------:R-:W-:Y:S01]  /*6620*/  @!P1 IMAD R29, R2, R10, R29 ;  /* 0x0000000a021d9224 */ /* 0x000fe200078e021d */
[----:B------:R-:W-:Y:S06]  /*6630*/  @!P0 BRA `(.L_x_108) ;  /* 0x00000000007c8947 */ /* 0x000fec0003800000 */
[----:B------:R-:W1:Y:S01]  /*6640*/  LDCU.64 UR8, c[0x4][0x80] ;  /* 0x01001000ff0877ac */ /* 0x000e620008000a00 */
[----:B------:R-:W-:Y:S01]  /*6650*/  MOV R2, 0x0 ;  /* 0x0000000000027802 */ /* 0x000fe20000000f00 */
[----:B------:R-:W-:Y:S02]  /*6660*/  HFMA2 R12, -RZ, RZ, 0, 5.9604644775390625e-08 ;  /* 0x00000001ff0c7431 */ /* 0x000fe400000001ff */
[----:B------:R-:W-:Y:S01]  /*6670*/  IMAD.MOV.U32 R8, RZ, RZ, 0x70 ;  /* 0x00000070ff087424 */ /* 0x000fe200078e00ff */
[----:B------:R2:W3:Y:S01]  /*6680*/  LDC.64 R14, c[0x4][R2] ;  /* 0x01000000020e7b82 */ /* 0x0004e20000000a00 */
[----:B------:R-:W4:Y:S01]  /*6690*/  LDCU.64 UR6, c[0x4][0x88] ;  /* 0x01001100ff0677ac */ /* 0x000f220008000a00 */
[----:B------:R-:W-:Y:S01]  /*66a0*/  IMAD.MOV.U32 R13, RZ, RZ, RZ ;  /* 0x000000ffff0d7224 */ /* 0x000fe200078e00ff */
[----:B------:R-:W2:Y:S01]  /*66b0*/  LDCU.64 UR4, c[0x4][0x8] ;  /* 0x01000100ff0477ac */ /* 0x000ea20008000a00 */
[----:B-1----:R-:W-:Y:S01]  /*66c0*/  MOV R5, UR9 ;  /* 0x0000000900057c02 */ /* 0x002fe20008000f00 */
[----:B------:R-:W-:Y:S01]  /*66d0*/  IMAD.U32 R4, RZ, RZ, UR8 ;  /* 0x00000008ff047e24 */ /* 0x000fe2000f8e00ff */
[----:B----4-:R-:W-:Y:S01]  /*66e0*/  MOV R7, UR7 ;  /* 0x0000000700077c02 */ /* 0x010fe20008000f00 */
[----:B------:R-:W-:Y:S01]  /*66f0*/  IMAD.U32 R6, RZ, RZ, UR6 ;  /* 0x00000006ff067e24 */ /* 0x000fe2000f8e00ff */
[----:B--2---:R-:W-:Y:S01]  /*6700*/  MOV R11, UR5 ;  /* 0x00000005000b7c02 */ /* 0x004fe20008000f00 */
[----:B------:R-:W-:Y:S02]  /*6710*/  IMAD.U32 R10, RZ, RZ, UR4 ;  /* 0x00000004ff0a7e24 */ /* 0x000fe4000f8e00ff */
[----:B------:R-:W-:Y:S07]  /*6720*/  LEPC R20, `(.L_x_109) ;  /* 0x000000001014794e */ /* 0x000fee0000000000 */
[----:B---3-5:R-:W-:Y:S05]  /*6730*/  CALL.ABS.NOINC R14 ;  /* 0x000000000e007343 */ /* 0x028fea0003c00000 */
.L_x_109:
[----:B------:R-:W1:Y:S01]  /*6740*/  LDCU.64 UR8, c[0x4][0x80] ;  /* 0x01001000ff0877ac */ /* 0x000e620008000a00 */
[----:B------:R-:W2:Y:S01]  /*6750*/  LDC.64 R2, c[0x4][R2] ;  /* 0x0100000002027b82 */ /* 0x000ea20000000a00 */
[----:B------:R-:W-:Y:S02]  /*6760*/  HFMA2 R12, -RZ, RZ, 0, 5.9604644775390625e-08 ;  /* 0x00000001ff0c7431 */ /* 0x000fe400000001ff */
[----:B------:R-:W-:Y:S02]  /*6770*/  IMAD.MOV.U32 R8, RZ, RZ, 0x70 ;  /* 0x00000070ff087424 */ /* 0x000fe400078e00ff */
[----:B------:R-:W-:Y:S01]  /*6780*/  IMAD.MOV.U32 R13, RZ, RZ, RZ ;  /* 0x000000ffff0d7224 */ /* 0x000fe200078e00ff */
[----:B------:R-:W3:Y:S01]  /*6790*/  LDCU.64 UR6, c[0x4][0x88] ;  /* 0x01001100ff0677ac */ /* 0x000ee20008000a00 */
[----:B------:R-:W4:Y:S01]  /*67a0*/  LDCU.64 UR4, c[0x4][0x8] ;  /* 0x01000100ff0477ac */ /* 0x000f220008000a00 */
[----:B-1----:R-:W-:Y:S02]  /*67b0*/  MOV R4, UR8 ;  /* 0x0000000800047c02 */ /* 0x002fe40008000f00 */
[----:B------:R-:W-:Y:S02]  /*67c0*/  MOV R5, UR9 ;  /* 0x0000000900057c02 */ /* 0x000fe40008000f00 */
[----:B---3--:R-:W-:Y:S01]  /*67d0*/  MOV R7, UR7 ;  /* 0x0000000700077c02 */ /* 0x008fe20008000f00 */
[----:B------:R-:W-:Y:S01]  /*67e0*/  IMAD.U32 R6, RZ, RZ, UR6 ;  /* 0x00000006ff067e24 */ /* 0x000fe2000f8e00ff */
[----:B----4-:R-:W-:Y:S01]  /*67f0*/  MOV R11, UR5 ;  /* 0x00000005000b7c02 */ /* 0x010fe20008000f00 */
[----:B------:R-:W-:Y:S02]  /*6800*/  IMAD.U32 R10, RZ, RZ, UR4 ;  /* 0x00000004ff0a7e24 */ /* 0x000fe4000f8e00ff */
[----:B------:R-:W-:Y:S07]  /*6810*/  LEPC R20, `(.L_x_108) ;  /* 0x000000001014794e */ /* 0x000fee0000000000 */
[----:B--2---:R-:W-:Y:S05]  /*6820*/  CALL.ABS.NOINC R2 ;  /* 0x0000000002007343 */ /* 0x004fea0003c00000 */
.L_x_108:
[----:B------:R-:W-:Y:S05]  /*6830*/  BSYNC.RECONVERGENT B6 ;  /* 0x0000000000067941 */ /* 0x000fea0003800200 */
.L_x_107:
[----:B------:R-:W-:Y:S01]  /*6840*/  ISETP.NE.U32.AND P4, PT, R62, RZ, PT ;  /* 0x000000ff3e00720c */ /* 0x000fe20003f85070 */
[----:B------:R-:W-:Y:S01]  /*6850*/  UISETP.NE.AND UP2, UPT, UR48, URZ, UPT ;  /* 0x000000ff3000728c */ /* 0x000fe2000bf45270 */
[----:B------:R-:W-:Y:S01]  /*6860*/  ISETP.NE.U32.AND P2, PT, RZ, UR44, PT ;  /* 0x0000002cff007c0c */ /* 0x000fe2000bf45070 */
[----:B------:R-:W-:Y:S01]  /*6870*/  UISETP.NE.U32.AND UP1, UPT, UR46, URZ, UPT ;  /* 0x000000ff2e00728c */ /* 0x000fe2000bf25070 */
[----:B------:R-:W-:Y:S01]  /*6880*/  ISETP.NE.AND.EX P4, PT, R63, RZ, PT, P4 ;  /* 0x000000ff3f00720c */ /* 0x000fe20003f85340 */
[----:B------:R-:W-:Y:S01]  /*6890*/  UPLOP3.LUT UP0, UPT, UPT, UPT, UPT, 0x40, 0x4 ;  /* 0x000000000004789c */ /* 0x000fe20003f0e870 */
[----:B------:R-:W-:Y:S01]  /*68a0*/  ISETP.NE.AND.EX P2, PT, RZ, UR45, PT, P2 ;  /* 0x0000002dff007c0c */ /* 0x000fe2000bf45320 */
[----:B------:R-:W-:Y:S01]  /*68b0*/  UISETP.NE.AND.EX UP1, UPT, UR47, URZ, UPT, UP1 ;  /* 0x000000ff2f00728c */ /* 0x000fe2000bf25310 */
[----:B------:R-:W-:Y:S04]  /*68c0*/  PLOP3.LUT P1, PT, PT, PT, UP2, 0x80, 0x8 ;  /* 0x000000000008781c */ /* 0x000fe80003f2f028 */
[----:B------:R-:W-:Y:S06]  /*68d0*/  @UP2 UPLOP3.LUT UP0, UPT, UPT, UPT, UP1, 0x80, 0x8 ;  /* 0x000000000008289c */ /* 0x000fec0003f0f010 */
[----:B------:R-:W-:Y:S01]  /*68e0*/  PLOP3.LUT P0, PT, PT, PT, UP0, 0x80, 0x8 ;  /* 0x000000000008781c */ /* 0x000fe20003f0f008 */
[----:B------:R-:W-:Y:S01]  /*68f0*/  @!UPT UIADD3 URZ, UPT, UPT, URZ, URZ, URZ ;  /* 0x000000fffffff290 */ /* 0x000fe2000fffe0ff */
[----:B------:R-:W-:Y:S11]  /*6900*/  BRA.U !UP1, `(.L_x_110) ;  /* 0x0000000109387547 */ /* 0x000ff6000b800000 */
[----:B------:R-:W-:Y:S01]  /*6910*/  UISETP.NE.U32.AND UP0, UPT, UR44, URZ, UPT ;  /* 0x000000ff2c00728c */ /* 0x000fe2000bf05070 */
[----:B------:R-:W-:Y:S02]  /*6920*/  HFMA2 R0, -RZ, RZ, 0, 5.9604644775390625e-08 ;  /* 0x00000001ff007431 */ /* 0x000fe400000001ff */
[----:B------:R-:W-:Y:S01]  /*6930*/  IMAD.MOV.U32 R67, RZ, RZ, 0x1 ;  /* 0x00000001ff437424 */ /* 0x000fe200078e00ff */
[----:B------:R-:W-:Y:S06]  /*6940*/  UISETP.NE.AND.EX UP0, UPT, UR45, URZ, UPT, UP0 ;  /* 0x000000ff2d00728c */ /* 0x000fec000bf05300 */
[----:B------:R-:W-:Y:S05]  /*6950*/  PLOP3.LUT P3, PT, PT, PT, UP0, 0x80, 0x8 ;  /* 0x000000000008781c */ /* 0x000fea0003f6f008 */
[----:B------:R-:W1:Y:S01]  /*6960*/  @UP0 LDCU.64 UR6, c[0x0][0x888] ;  /* 0x00011100ff0607ac */ /* 0x000e620008000a00 */
[----:B------:R-:W-:Y:S07]  /*6970*/  @UP0 UIMAD UR4, UR36, UR46, URZ ;  /* 0x0000002e240402a4 */ /* 0x000fee000f8e02ff */
[----:B------:R-:W-:Y:S01]  /*6980*/  @!P3 PRMT R67, R0, 0x7610, R67 ;  /* 0x000076100043b816 */ /* 0x000fe20000000043 */
[----:B-1----:R-:W-:Y:S03]  /*6990*/  @UP0 UIMAD.WIDE UR6, UR4, 0x4, UR6 ;  /* 0x00000004040608a5 */ /* 0x002fe6000f8e0206 */
[----:B------:R-:W1:Y:S03]  /*69a0*/  @!UP0 LDCU UR4, c[0x0][0x880] ;  /* 0x00011000ff0487ac */ /* 0x000e660008000800 */
[----:B------:R-:W-:Y:S01]  /*69b0*/  IMAD.U32 R2, RZ, RZ, UR6 ;  /* 0x00000006ff027e24 */ /* 0x000fe2000f8e00ff */
[----:B------:R-:W-:Y:S05]  /*69c0*/  MOV R3, UR7 ;  /* 0x0000000700037c02 */ /* 0x000fea0008000f00 */
[----:B-----5:R2:W5:Y:S02]  /*69d0*/  @P3 LDG.E R35, desc[UR38][R2.64] ;  /* 0x0000002602233981 */ /* 0x020564000c1e1900 */
[----:B-12---:R-:W-:Y:S02]  /*69e0*/  @!P3 IMAD.U32 R35, RZ, RZ, UR4 ;  /* 0x00000004ff23be24 */ /* 0x006fe4000f8e00ff */
.L_x_110:
[----:B------:R-:W-:Y:S05]  /*69f0*/  @!P4 BRA `(.L_x_111) ;  /* 0x000000000020c947 */ /* 0x000fea0003800000 */
[----:B------:R-:W-:Y:S04]  /*6a00*/  ISETP.NE.U32.AND P3, PT, R60, RZ, PT ;  /* 0x000000ff3c00720c */ /* 0x000fe80003f65070 */
[----:B------:R-:W-:Y:S11]  /*6a10*/  ISETP.NE.AND.EX P3, PT, R61, RZ, PT, P3 ;  /* 0x000000ff3d00720c */ /* 0x000ff60003f65330 */
[----:B------:R-:W-:Y:S02]  /*6a20*/  @!UPT UIADD3 URZ, UPT, UPT, URZ, URZ, URZ ;  /* 0x000000fffffff290 */ /* 0x000fe4000fffe0ff */
[----:B------:R-:W1:Y:S01]  /*6a30*/  @P3 LDC.64 R2, c[0x0][0x8a8] ;  /* 0x00022a00ff023b82 */ /* 0x000e620000000a00 */
[----:B------:R-:W-:Y:S04]  /*6a40*/  @P3 IMAD R0, R62, UR36, RZ ;  /* 0x000000243e003c24 */ /* 0x000fe8000f8e02ff */
[----:B-1----:R-:W-:Y:S05]  /*6a50*/  @P3 IMAD.WIDE R2, R0, 0x4, R2 ;  /* 0x0000000400023825 */ /* 0x002fea00078e0202 */
[----:B-----5:R1:W5:Y:S02]  /*6a60*/  @P3 LDG.E R32, desc[UR38][R2.64] ;  /* 0x0000002602203981 */ /* 0x020364000c1e1900 */
[----:B-1----:R-:W2:Y:S02]  /*6a70*/  @!P3 LDC R32, c[0x0][0x8a0] ;  /* 0x00022800ff20bb82 */ /* 0x002ea40000000800 */
.L_x_111:
[----:B-----5:R-:W-:Y:S01]  /*6a80*/  FSETP.NEU.AND P3, PT, R35, RZ, PT ;  /* 0x000000ff2300720b */ /* 0x020fe20003f6d000 */
[----:B------:R-:W-:Y:S01]  /*6a90*/  BSSY B1, `(.L_x_112) ;  /* 0x0000038000017945 */ /* 0x000fe20003800000 */
[----:B------:R-:W-:Y:S01]  /*6aa0*/  SEL R3, RZ, 0xffffffff, P2 ;  /* 0xffffffffff037807 */ /* 0x000fe20001000000 */
[----:B------:R-:W-:Y:S01]  /*6ab0*/  IMAD.MOV.U32 R43, RZ, RZ, 0x1 ;  /* 0x00000001ff2b7424 */ /* 0x000fe200078e00ff */
[----:B------:R-:W-:Y:S01]  /*6ac0*/  @P1 LOP3.LUT P2, RZ, R67, 0xff, RZ, 0xc0, !PT ;  /* 0x000000ff43ff1812 */ /* 0x000fe2000784c0ff */
[----:B------:R-:W-:Y:S01]  /*6ad0*/  IMAD R34, R30, 0x80, R33 ;  /* 0x000000801e227824 */ /* 0x000fe200078e0221 */
[----:B------:R-:W-:Y:S01]  /*6ae0*/  @P1 SEL R2, RZ, 0xffffffff, P3 ;  /* 0xffffffffff021807 */ /* 0x000fe20001800000 */
[----:B------:R-:W-:Y:S01]  /*6af0*/  IMAD R85, R80, -0x10, R78 ;  /* 0xfffffff050557824 */ /* 0x000fe200078e024e */
[----:B------:R-:W-:Y:S01]  /*6b00*/  LEA R87, R30, UR49, 0x3 ;  /* 0x000000311e577c11 */ /* 0x000fe2000f8e18ff */
[----:B------:R-:W-:Y:S01]  /*6b10*/  IMAD.MOV.U32 R88, RZ, RZ, RZ ;  /* 0x000000ffff587224 */ /* 0x000fe200078e00ff */
[----:B------:R-:W-:Y:S02]  /*6b20*/  @P0 SEL R2, R3, R2, !P2 ;  /* 0x0000000203020207 */ /* 0x000fe40005000000 */
[----:B------:R-:W-:Y:S02]  /*6b30*/  CS2R R46, SRZ ;  /* 0x00000000002e7805 */ /* 0x000fe4000001ff00 */
[----:B------:R-:W-:Y:S02]  /*6b40*/  SHF.L.U32 R0, R76, 0x1f, RZ ;  /* 0x0000001f4c007819 */ /* 0x000fe400000006ff */
[----:B------:R-:W-:Y:S02]  /*6b50*/  CS2R R44, SRZ ;  /* 0x00000000002c7805 */ /* 0x000fe4000001ff00 */
[----:B------:R-:W-:Y:S02]  /*6b60*/  @P1 LOP3.LUT R2, R2, 0x1, RZ, 0xc0, !PT ;  /* 0x0000000102021812 */ /* 0x000fe400078ec0ff */
[----:B------:R-:W-:Y:S02]  /*6b70*/  CS2R R50, SRZ ;  /* 0x0000000000327805 */ /* 0x000fe4000001ff00 */
[----:B------:R-:W-:Y:S02]  /*6b80*/  PLOP3.LUT P2, PT, PT, PT, UP1, 0x80, 0x8 ;  /* 0x000000000008781c */ /* 0x000fe40003f4f018 */
[----:B------:R-:W-:Y:S02]  /*6b90*/  CS2R R48, SRZ ;  /* 0x0000000000307805 */ /* 0x000fe4000001ff00 */
[----:B------:R-:W-:Y:S02]  /*6ba0*/  ISETP.NE.U32.OR P5, PT, R2, 0x1, !P1 ;  /* 0x000000010200780c */ /* 0x000fe40004fa5470 */
[----:B------:R-:W-:Y:S02]  /*6bb0*/  CS2R R54, SRZ ;  /* 0x0000000000367805 */ /* 0x000fe4000001ff00 */
[----:B------:R-:W-:Y:S02]  /*6bc0*/  LOP3.LUT P4, R83, R67, 0xff, RZ, 0xc0, !PT ;  /* 0x000000ff43537812 */ /* 0x000fe4000788c0ff */
[----:B------:R-:W-:Y:S02]  /*6bd0*/  CS2R R52, SRZ ;  /* 0x0000000000347805 */ /* 0x000fe4000001ff00 */
[----:B------:R-:W-:Y:S02]  /*6be0*/  SEL R2, RZ, 0xffffffff, P3 ;  /* 0xffffffffff027807 */ /* 0x000fe40001800000 */
[----:B------:R-:W-:Y:S02]  /*6bf0*/  CS2R R58, SRZ ;  /* 0x00000000003a7805 */ /* 0x000fe4000001ff00 */
[----:B------:R-:W-:Y:S02]  /*6c00*/  P2R R86, PR, RZ, 0x20 ;  /* 0x00000020ff567803 */ /* 0x000fe40000000000 */
[----:B------:R-:W-:Y:S02]  /*6c10*/  CS2R R56, SRZ ;  /* 0x0000000000387805 */ /* 0x000fe4000001ff00 */
[----:B------:R-:W-:Y:S02]  /*6c20*/  @P2 SEL R2, R3, R2, !P4 ;  /* 0x0000000203022207 */ /* 0x000fe40006000000 */
[----:B------:R-:W-:Y:S02]  /*6c30*/  @P5 SHF.L.U32 R4, RZ, 0x1f, RZ ;  /* 0x0000001fff045819 */ /* 0x000fe400000006ff */
[----:B------:R-:W-:Y:S02]  /*6c40*/  LOP3.LUT R2, R2, 0x1, RZ, 0xc0, !PT ;  /* 0x0000000102027812 */ /* 0x000fe400078ec0ff */
[----:B------:R-:W1:Y:S02]  /*6c50*/  @P5 SYNCS.PHASECHK.TRANS64.TRYWAIT P1, [UR49+0x40], R4 ;  /* 0x00004004ff0055a7 */ /* 0x000e640008021131 */
[----:B------:R-:W-:Y:S04]  /*6c60*/  ISETP.NE.U32.AND P2, PT, R2, 0x1, PT ;  /* 0x000000010200780c */ /* 0x000fe80003f45070 */
[----:B------:R-:W-:Y:S01]  /*6c70*/  P2R R89, PR, RZ, 0x4 ;  /* 0x00000004ff597803 */ /* 0x000fe20000000000 */
[----:B------:R3:W4:Y:S01]  /*6c80*/  SYNCS.PHASECHK.TRANS64.TRYWAIT P0, [R87+URZ+0xb0], R0 ;  /* 0x0000b000570075a7 */ /* 0x00072200080011ff */
[----:B-1----:R-:W-:Y:S01]  /*6c90*/  @P5 SEL R43, RZ, 0x1, !P1 ;  /* 0x00000001ff2b5807 */ /* 0x002fe20004800000 */
[----:B---3--:R-:W-:Y:S06]  /*6ca0*/  @!P5 BRA `(.L_x_113) ;  /* 0x000000000058d947 */ /* 0x008fec0003800000 */
[----:B------:R-:W-:Y:S01]  /*6cb0*/  IMAD.MOV.U32 R47, RZ, RZ, RZ ;  /* 0x000000ffff2f7224 */ /* 0x000fe200078e00ff */
[----:B------:R-:W-:Y:S01]  /*6cc0*/  ISETP.NE.AND P1, PT, R43, RZ, PT ;  /* 0x000000ff2b00720c */ /* 0x000fe20003f25270 */
[----:B------:R-:W-:Y:S01]  /*6cd0*/  BSSY B0, `(.L_x_114) ;  /* 0x000000c000007945 */ /* 0x000fe20003800000 */
[----:B------:R-:W-:Y:S02]  /*6ce0*/  CS2R R58, SRZ ;  /* 0x00000000003a7805 */ /* 0x000fe4000001ff00 */
[----:B------:R-:W-:Y:S02]  /*6cf0*/  CS2R R56, SRZ ;  /* 0x0000000000387805 */ /* 0x000fe4000001ff00 */
[----:B------:R-:W-:Y:S02]  /*6d00*/  CS2R R54, SRZ ;  /* 0x0000000000367805 */ /* 0x000fe4000001ff00 */
[----:B------:R-:W-:Y:S02]  /*6d10*/  CS2R R52, SRZ ;  /* 0x0000000000347805 */ /* 0x000fe4000001ff00 */
[----:B------:R-:W-:Y:S02]  /*6d20*/  CS2R R50, SRZ ;  /* 0x0000000000327805 */ /* 0x000fe4000001ff00 */
[----:B------:R-:W-:Y:S02]  /*6d30*/  CS2R R48, SRZ ;  /* 0x0000000000307805 */ /* 0x000fe4000001ff00 */
[----:B------:R-:W-:Y:S01]  /*6d40*/  CS2R R44, SRZ ;  /* 0x00000000002c7805 */ /* 0x000fe2000001ff00 */
[----:B------:R-:W-:Y:S06]  /*6d50*/  @P1 BRA `(.L_x_115) ;  /* 0x00000000000c1947 */ /* 0x000fec0003800000 */
[----:B------:R-:W-:Y:S04]  /*6d60*/  SHF.L.U32 R3, RZ, 0x1f, RZ ;  /* 0x0000001fff037819 */ /* 0x000fe800000006ff */
[----:B------:R-:W1:Y:S02]  /*6d70*/  SYNCS.PHASECHK.TRANS64.TRYWAIT P1, [UR49+0x40], R3 ;  /* 0x00004003ff0075a7 */ /* 0x000e640008021131 */
[----:B-1----:R-:W-:Y:S05]  /*6d80*/  @!P1 BRA `(.L_x_116) ;  /* 0x0000005c00549947 */ /* 0x002fea0003800000 */
.L_x_115:
[----:B------:R-:W-:Y:S05]  /*6d90*/  BSYNC B0 ;  /* 0x0000000000007941 */ /* 0x000fea0003800000 */
.L_x_114:
[----:B------:R-:W-:Y:S01]  /*6da0*/  ISETP.NE.AND P1, PT, R89, RZ, PT ;  /* 0x000000ff5900720c */ /* 0x000fe20003f25270 */
[----:B------:R-:W-:Y:S11]  /*6db0*/  HFMA2 R88, -RZ, RZ, 0, 5.9604644775390625e-08 ;  /* 0x00000001ff587431 */ /* 0x000ff600000001ff */
[----:B------:R-:W-:Y:S01]  /*6dc0*/  @!UPT UIADD3 URZ, UPT, UPT, URZ, URZ, URZ ;  /* 0x000000fffffff290 */ /* 0x000fe2000fffe0ff */
[----:B------:R3:W1:Y:S04]  /*6dd0*/  @P1 LDS.128 R56, [R79] ;  /* 0x000000004f381984 */ /* 0x0006680000000c00 */
[----:B------:R3:W1:Y:S04]  /*6de0*/  @P1 LDS.128 R52, [R78+0x10] ;  /* 0x000010004e341984 */ /* 0x0006680000000c00 */
[----:B------:R3:W1:Y:S04]  /*6df0*/  @P1 LDS.128 R48, [R77+0x20] ;  /* 0x000020004d301984 */ /* 0x0006680000000c00 */
[----:B------:R3:W1:Y:S02]  /*6e00*/  @P1 LDS.128 R44, [R85+0x30] ;  /* 0x00003000552c1984 */ /* 0x0006640000000c00 */
.L_x_113:
[----:B------:R-:W-:Y:S05]  /*6e10*/  BSYNC B1 ;  /* 0x0000000000017941 */ /* 0x000fea0003800000 */
.L_x_112:
[----:B-1----:R-:W-:Y:S04]  /*6e20*/  SHF.R.U32.HI R3, RZ, 0x15, R34 ;  /* 0x00000015ff037819 */ /* 0x002fe80000011622 */
[----:B------:R-:W-:Y:S01]  /*6e30*/  LOP3.LUT P1, RZ, R3, 0x3, R72, 0x48, !PT ;  /* 0x0000000303ff7812 */ /* 0x000fe20007824848 */
[----:B------:R-:W-:Y:S01]  /*6e40*/  @!UPT UIADD3 URZ, UPT, UPT, URZ, URZ, URZ ;  /* 0x000000fffffff290 */ /* 0x000fe2000fffe0ff */
[----:B----4-:R-:W-:Y:S11]  /*6e50*/  @P0 BRA `(.L_x_117) ;  /* 0x0000000000080947 */ /* 0x010ff60003800000 */
[----:B------:R-:W1:Y:S02]  /*6e60*/  SYNCS.PHASECHK.TRANS64.TRYWAIT P0, [R87+URZ+0xb0], R0 ;  /* 0x0000b000570075a7 */ /* 0x000e6400080011ff */
[----:B-1----:R-:W-:Y:S05]  /*6e70*/  @!P0 BRA `(.L_x_118) ;  /* 0x0000005c00308947 */ /* 0x002fea0003800000 */
.L_x_117:
[----:B------:R-:W-:Y:S05]  /*6e80*/  @!P1 BRA `(.L_x_119) ;  /* 0x0000000000409947 */ /* 0x000fea0003800000 */
[----:B------:R-:W4:Y:S01]  /*6e90*/  LDCU.64 UR8, c[0x4][0x70] ;  /* 0x01000e00ff0877ac */ /* 0x000f220008000a00 */
[----:B------:R-:W-:Y:S01]  /*6ea0*/  MOV R3, 0x0 ;  /* 0x0000000000037802 */ /* 0x000fe20000000f00 */
[----:B------:R-:W-:Y:S02]  /*6eb0*/  HFMA2 R12, -RZ, RZ, 0, 5.9604644775390625e-08 ;  /* 0x00000001ff0c7431 */ /* 0x000fe400000001ff */
[----:B------:R-:W-:Y:S02]  /*6ec0*/  IMAD.MOV.U32 R8, RZ, RZ, 0x192 ;  /* 0x00000192ff087424 */ /* 0x000fe400078e00ff */
[----:B------:R-:W-:Y:S01]  /*6ed0*/  IMAD.MOV.U32 R13, RZ, RZ, RZ ;  /* 0x000000ffff0d7224 */ /* 0x000fe200078e00ff */
[----:B------:R-:W5:Y:S01]  /*6ee0*/  LDCU.64 UR6, c[0x4][0x78] ;  /* 0x01000f00ff0677ac */ /* 0x000f620008000a00 */
[----:B------:R-:W1:Y:S01]  /*6ef0*/  LDC.64 R2, c[0x4][R3] ;  /* 0x0100000003027b82 */ /* 0x000e620000000a00 */
[----:B------:R-:W2:Y:S01]  /*6f00*/  LDCU.64 UR4, c[0x4][0x10] ;  /* 0x01000200ff0477ac */ /* 0x000ea20008000a00 */
[----:B----4-:R-:W-:Y:S01]  /*6f10*/  MOV R5, UR9 ;  /* 0x0000000900057c02 */ /* 0x010fe20008000f00 */
[----:B------:R-:W-:Y:S01]  /*6f20*/  IMAD.U32 R4, RZ, RZ, UR8 ;  /* 0x00000008ff047e24 */ /* 0x000fe2000f8e00ff */
[----:B-----5:R-:W-:Y:S01]  /*6f30*/  MOV R7, UR7 ;  /* 0x0000000700077c02 */ /* 0x020fe20008000f00 */
[----:B------:R-:W-:Y:S01]  /*6f40*/  IMAD.U32 R6, RZ, RZ, UR6 ;  /* 0x00000006ff067e24 */ /* 0x000fe2000f8e00ff */
[----:B--2---:R-:W-:Y:S01]  /*6f50*/  MOV R11, UR5 ;  /* 0x00000005000b7c02 */ /* 0x004fe20008000f00 */
[----:B------:R-:W-:Y:S02]  /*6f60*/  IMAD.U32 R10, RZ, RZ, UR4 ;  /* 0x00000004ff0a7e24 */ /* 0x000fe4000f8e00ff */
[----:B------:R-:W-:Y:S07]  /*6f70*/  LEPC R20, `(.L_x_119) ;  /* 0x000000001014794e */ /* 0x000fee0000000000 */
[----:B-1-3--:R-:W-:Y:S05]  /*6f80*/  CALL.ABS.NOINC R2 ;  /* 0x0000000002007343 */ /* 0x00afea0003c00000 */
.L_x_119:
[----:B------:R-:W-:Y:S01]  /*6f90*/  LOP3.LUT R20, R56, 0xffffe000, RZ, 0xc0, !PT ;  /* 0xffffe00038147812 */ /* 0x000fe200078ec0ff */
[----:B------:R-:W-:Y:S05]  /*6fa0*/  WARPSYNC.ALL ;  /* 0x0000000000007948 */ /* 0x000fea0003800000 */
[----:B------:R-:W-:Y:S01]  /*6fb0*/  R2UR UR4, R34 ;  /* 0x00000000220472ca */ /* 0x000fe200000e0000 */
[----:B------:R-:W-:Y:S01]  /*6fc0*/  BSSY.RECONVERGENT B0, `(.L_x_120) ;  /* 0x000005c000007945 */ /* 0x000fe20003800200 */
[----:B------:R-:W-:Y:S02]  /*6fd0*/  LOP3.LUT R21, R57, 0xffffe000, RZ, 0xc0, !PT ;  /* 0xffffe00039157812 */ /* 0x000fe400078ec0ff */
[----:B------:R-:W-:Y:S02]  /*6fe0*/  LOP3.LUT R40, R58, 0xffffe000, RZ, 0xc0, !PT ;  /* 0xffffe0003a287812 */ /* 0x000fe400078ec0ff */
[----:B------:R-:W-:Y:S02]  /*6ff0*/  LOP3.LUT R41, R52, 0xffffe000, RZ, 0xc0, !PT ;  /* 0xffffe00034297812 */ /* 0x000fe400078ec0ff */
[----:B------:R-:W-:Y:S05]  /*7000*/  ISETP.NE.AND P0, PT, R81, RZ, PT ;  /* 0x000000ff5100720c */ /* 0x000fea0003f05270 */
[----:B------:R-:W1:Y:S02]  /*7010*/  LDTM.x16 R4, tmem[UR4] ;  /* 0x00000004000479ee */ /* 0x000e640008240000 */
[C---:B-12---:R-:W-:Y:S01]  /*7020*/  FMUL R0, R32.reuse, R4 ;  /* 0x0000000420007220 */ /* 0x046fe20000400000 */
[C---:B------:R-:W-:Y:S01]  /*7030*/  FMUL R2, R32.reuse, R5 ;  /* 0x0000000520027220 */ /* 0x040fe20000400000 */
[C---:B------:R-:W-:Y:S01]  /*7040*/  FMUL R3, R32.reuse, R6 ;  /* 0x0000000620037220 */ /* 0x040fe20000400000 */
[----:B------:R-:W-:Y:S01]  /*7050*/  FMUL R7, R32, R7 ;  /* 0x0000000720077220 */ /* 0x000fe20000400000 */
[----:B------:R-:W-:Y:S01]  /*7060*/  FFMA R36, R35, R20, R0 ;  /* 0x0000001423247223 */ /* 0x000fe20000000000 */
[----:B------:R-:W-:Y:S01]  /*7070*/  LOP3.LUT R20, R59, 0xffffe000, RZ, 0xc0, !PT ;  /* 0xffffe0003b147812 */ /* 0x000fe200078ec0ff */
[C---:B------:R-:W-:Y:S01]  /*7080*/  FFMA R37, R35.reuse, R21, R2 ;  /* 0x0000001523257223 */ /* 0x040fe20000000002 */
[----:B------:R-:W-:Y:S01]  /*7090*/  LOP3.LUT R21, R54, 0xffffe000, RZ, 0xc0, !PT ;  /* 0xffffe00036157812 */ /* 0x000fe200078ec0ff */
[----:B------:R-:W-:Y:S01]  /*70a0*/  FFMA R38, R35, R40, R3 ;  /* 0x0000002823267223 */ /* 0x000fe20000000003 */
[----:B------:R-:W-:Y:S01]  /*70b0*/  LOP3.LUT R40, R53, 0xffffe000, RZ, 0xc0, !PT ;  /* 0xffffe00035287812 */ /* 0x000fe200078ec0ff */
[----:B------:R-:W-:Y:S01]  /*70c0*/  FFMA R39, R35, R20, R7 ;  /* 0x0000001423277223 */ /* 0x000fe20000000007 */
[----:B------:R-:W-:Y:S01]  /*70d0*/  LOP3.LUT R20, R55, 0xffffe000, RZ, 0xc0, !PT ;  /* 0xffffe00037147812 */ /* 0x000fe200078ec0ff */
[C---:B------:R-:W-:Y:S01]  /*70e0*/  FMUL R4, R32.reuse, R8 ;  /* 0x0000000820047220 */ /* 0x040fe20000400000 */
[----:B------:R-:W-:Y:S01]  /*70f0*/  F2FP.TF32.F32.PACK_B R36, R36 ;  /* 0x00000024ff24723e */ /* 0x000fe200024050ff */
[C---:B------:R-:W-:Y:S01]  /*7100*/  FMUL R5, R32.reuse, R9 ;  /* 0x0000000920057220 */ /* 0x040fe20000400000 */
[----:B------:R-:W-:Y:S01]  /*7110*/  F2FP.TF32.F32.PACK_B R37, R37 ;  /* 0x00000025ff25723e */ /* 0x000fe200024050ff */
[C---:B------:R-:W-:Y:S01]  /*7120*/  FMUL R6, R32.reuse, R10 ;  /* 0x0000000a20067220 */ /* 0x040fe20000400000 */
[----:B------:R-:W-:Y:S01]  /*7130*/  FMUL R11, R32, R11 ;  /* 0x0000000b200b7220 */ /* 0x000fe20000400000 */
[----:B------:R-:W-:Y:S01]  /*7140*/  F2FP.TF32.F32.PACK_B R38, R38 ;  /* 0x00000026ff26723e */ /* 0x000fe200024050ff */
[C---:B------:R-:W-:Y:S01]  /*7150*/  FFMA R4, R35.reuse, R41, R4 ;  /* 0x0000002923047223 */ /* 0x040fe20000000004 */
[----:B------:R-:W-:Y:S01]  /*7160*/  F2FP.TF32.F32.PACK_B R39, R39 ;  /* 0x00000027ff27723e */ /* 0x000fe200024050ff */
[C---:B------:R-:W-:Y:S01]  /*7170*/  FFMA R5, R35.reuse, R40, R5 ;  /* 0x0000002823057223 */ /* 0x040fe20000000005 */
[C---:B------:R-:W-:Y:S01]  /*7180*/  FFMA R6, R35.reuse, R21, R6 ;  /* 0x0000001523067223 */ /* 0x040fe20000000006 */
[----:B------:R-:W-:Y:S01]  /*7190*/  FFMA R7, R35, R20, R11 ;  /* 0x0000001423077223 */ /* 0x000fe2000000000b */
[----:B------:R-:W-:Y:S01]  /*71a0*/  LOP3.LUT R41, R48, 0xffffe000, RZ, 0xc0, !PT ;  /* 0xffffe00030297812 */ /* 0x000fe200078ec0ff */
[----:B------:R1:W-:Y:S01]  /*71b0*/  STS.128 [R79], R36 ;  /* 0x000000244f007388 */ /* 0x0003e20000000c00 */
[----:B------:R-:W-:Y:S01]  /*71c0*/  LOP3.LUT R40, R49, 0xffffe000, RZ, 0xc0, !PT ;  /* 0xffffe00031287812 */ /* 0x000fe200078ec0ff */
[C---:B------:R-:W-:Y:S01]  /*71d0*/  FMUL R8, R32.reuse, R12 ;  /* 0x0000000c20087220 */ /* 0x040fe20000400000 */
[----:B------:R-:W-:Y:S01]  /*71e0*/  FMUL R9, R32, R13 ;  /* 0x0000000d20097220 */ /* 0x000fe20000400000 */
[----:B------:R-:W-:Y:S01]  /*71f0*/  LOP3.LUT R21, R50, 0xffffe000, RZ, 0xc0, !PT ;  /* 0xffffe00032157812 */ /* 0x000fe200078ec0ff */
[C---:B------:R-:W-:Y:S01]  /*7200*/  FMUL R10, R32.reuse, R14 ;  /* 0x0000000e200a7220 */ /* 0x040fe20000400000 */
[----:B------:R-:W-:Y:S01]  /*7210*/  LOP3.LUT R20, R51, 0xffffe000, RZ, 0xc0, !PT ;  /* 0xffffe00033147812 */ /* 0x000fe200078ec0ff */
[----:B------:R-:W-:Y:S01]  /*7220*/  FMUL R15, R32, R15 ;  /* 0x0000000f200f7220 */ /* 0x000fe20000400000 */
[----:B------:R-:W-:Y:S01]  /*7230*/  F2FP.TF32.F32.PACK_B R4, R4 ;  /* 0x00000004ff04723e */ /* 0x000fe200024050ff */
[C---:B------:R-:W-:Y:S01]  /*7240*/  FFMA R8, R35.reuse, R41, R8 ;  /* 0x0000002923087223 */ /* 0x040fe20000000008 */
[----:B------:R-:W-:Y:S01]  /*7250*/  F2FP.TF32.F32.PACK_B R5, R5 ;  /* 0x00000005ff05723e */ /* 0x000fe200024050ff */
[C---:B------:R-:W-:Y:S01]  /*7260*/  FFMA R9, R35.reuse, R40, R9 ;  /* 0x0000002823097223 */ /* 0x040fe20000000009 */
[----:B------:R-:W-:Y:S01]  /*7270*/  F2FP.TF32.F32.PACK_B R6, R6 ;  /* 0x00000006ff06723e */ /* 0x000fe200024050ff */
[C---:B------:R-:W-:Y:S01]  /*7280*/  FFMA R10, R35.reuse, R21, R10 ;  /* 0x00000015230a7223 */ /* 0x040fe2000000000a */
[----:B------:R-:W-:Y:S01]  /*7290*/  F2FP.TF32.F32.PACK_B R7, R7 ;  /* 0x00000007ff07723e */ /* 0x000fe200024050ff */
[----:B------:R-:W-:Y:S01]  /*72a0*/  FFMA R11, R35, R20, R15 ;  /* 0x00000014230b7223 */ /* 0x000fe2000000000f */
[----:B------:R-:W-:Y:S01]  /*72b0*/  LOP3.LUT R41, R44, 0xffffe000, RZ, 0xc0, !PT ;  /* 0xffffe0002c297812 */ /* 0x000fe200078ec0ff */
[C---:B------:R-:W-:Y:S01]  /*72c0*/  FMUL R12, R32.reuse, R16 ;  /* 0x00000010200c7220 */ /* 0x040fe20000400000 */
[----:B------:R-:W-:Y:S01]  /*72d0*/  LOP3.LUT R40, R45, 0xffffe000, RZ, 0xc0, !PT ;  /* 0xffffe0002d287812 */ /* 0x000fe200078ec0ff */
[----:B------:R1:W-:Y:S01]  /*72e0*/  STS.128 [R78+0x10], R4 ;  /* 0x000010044e007388 */ /* 0x0003e20000000c00 */
        /* <DEDUP_REMOVED lines=13> */
[----:B------:R-:W-:Y:S02]  /*73c0*/  F2FP.TF32.F32.PACK_B R12, R12 ;  /* 0x0000000cff0c723e */ /* 0x000fe400024050ff */
[----:B------:R-:W-:Y:S01]  /*73d0*/  F2FP.TF32.F32.PACK_B R13, R13 ;  /* 0x0000000dff0d723e */ /* 0x000fe200024050ff */
[----:B------:R1:W-:Y:S01]  /*73e0*/  STS.128 [R77+0x20], R8 ;  /* 0x000020084d007388 */ /* 0x0003e20000000c00 */
[----:B------:R-:W-:Y:S02]  /*73f0*/  F2FP.TF32.F32.PACK_B R14, R14 ;  /* 0x0000000eff0e723e */ /* 0x000fe400024050ff */
[----:B------:R-:W-:Y:S05]  /*7400*/  F2FP.TF32.F32.PACK_B R15, R15 ;  /* 0x0000000fff0f723e */ /* 0x000fea00024050ff */
[----:B------:R1:W-:Y:S01]  /*7410*/  STS.128 [R85+0x30], R12 ;  /* 0x0000300c55007388 */ /* 0x0003e20000000c00 */
[----:B------:R-:W-:Y:S01]  /*7420*/  @!PT LDS RZ, [RZ] ;  /* 0x00000000fffff984 */ /* 0x000fe20000000800 */
[----:B------:R-:W-:Y:S01]  /*7430*/  @!PT LDS RZ, [RZ] ;  /* 0x00000000fffff984 */ /* 0x000fe20000000800 */
[----:B------:R-:W-:Y:S01]  /*7440*/  @!PT LDS RZ, [RZ] ;  /* 0x00000000fffff984 */ /* 0x000fe20000000800 */
[----:B------:R-:W-:Y:S01]  /*7450*/  @!PT LDS RZ, [RZ] ;  /* 0x00000000fffff984 */ /* 0x000fe20000000800 */
[----:B------:R2:W-:Y:S07]  /*7460*/  MEMBAR.ALL.CTA ;  /* 0x0000000000007992 */ /* 0x0005ee0000008000 */
[----:B--2---:R-:W2:Y:S02]  /*7470*/  FENCE.VIEW.ASYNC.S ;  /* 0x00000000000073c6 */ /* 0x004ea40000000000 */
[----:B--2---:R-:W-:Y:S06]  /*7480*/  BAR.SYNC.DEFER_BLOCKING 0x1, 0x80 ;  /* 0x0042000000007b1d */ /* 0x004fec0000010000 */
[----:B------:R-:W-:Y:S05]  /*7490*/  @P0 BRA `(.L_x_121) ;  /* 0x0000000000380947 */ /* 0x000fea0003800000 */
[----:B------:R-:W-:Y:S02]  /*74a0*/  UIADD3 UR4, UPT, UPT, UR49, 0x200, URZ ;  /* 0x0000020031047890 */ /* 0x000fe4000fffe0ff */
[----:B------:R-:W-:Y:S01]  /*74b0*/  UIADD3 UR8, UP0, UPT, UR52, 0x680, URZ ;  /* 0x0000068034087890 */ /* 0x000fe2000ff1e0ff */
[----:B------:R-:W-:Y:S01]  /*74c0*/  UMOV UR43, UR36 ;  /* 0x00000024002b7c82 */ /* 0x000fe20008000000 */
[----:B------:R-:W-:Y:S02]  /*74d0*/  UIADD3 UR5, UPT, UPT, UR41, 0x80, URZ ;  /* 0x0000008029057890 */ /* 0x000fe4000fffe0ff */
[----:B------:R-:W-:Y:S01]  /*74e0*/  MOV R73, UR4 ;  /* 0x0000000400497c02 */ /* 0x000fe20008000f00 */
[----:B------:R-:W-:Y:S02]  /*74f0*/  UIADD3.X UR9, UPT, UPT, URZ, UR53, URZ, UP0, !UPT ;  /* 0x00000035ff097290 */ /* 0x000fe400087fe4ff */
[----:B------:R-:W-:Y:S01]  /*7500*/  UIADD3 UR4, UPT, UPT, UR49, 0x1200, URZ ;  /* 0x0000120031047890 */ /* 0x000fe2000fffe0ff */
[----:B------:R-:W-:Y:S01]  /*7510*/  R2UR UR40, R73 ;  /* 0x00000000492872ca */ /* 0x000fe200000e0000 */
[----:B------:R-:W-:Y:S01]  /*7520*/  UMOV UR6, UR42 ;  /* 0x0000002a00067c82 */ /* 0x000fe20008000000 */
[----:B------:R-:W-:Y:S11]  /*7530*/  UMOV UR7, UR36 ;  /* 0x0000002400077c82 */ /* 0x000ff60008000000 */
[----:B------:R2:W-:Y:S01]  /*7540*/  UTMASTG.3D [UR40], [UR8] ;  /* 0x00000028080073b5 */ /* 0x0005e20008010000 */
[----:B------:R2:W-:Y:S01]  /*7550*/  UTMASTG.3D [UR4], [UR8] ;  /* 0x00000004080073b5 */ /* 0x0005e20008010000 */
[----:B------:R0:W-:Y:S01]  /*7560*/  UTMACMDFLUSH ;  /* 0x00000000000079b7 */ /* 0x0001e20000000000 */
[----:B--2---:R-:W-:Y:S04]  /*7570*/  DEPBAR.LE SB0, 0x1 ;  /* 0x000080400000791a */ /* 0x004fe80000000000 */
.L_x_121:
[----:B------:R-:W-:Y:S05]  /*7580*/  BSYNC.RECONVERGENT B0 ;  /* 0x0000000000007941 */ /* 0x000fea0003800200 */
.L_x_120:
[----:B------:R-:W-:Y:S01]  /*7590*/  BAR.SYNC.DEFER_BLOCKING 0x1, 0x80 ;  /* 0x0042000000007b1d */ /* 0x000fe20000010000 */
[----:B------:R-:W-:Y:S01]  /*75a0*/  ISETP.NE.AND P1, PT, R86, RZ, PT ;  /* 0x000000ff5600720c */ /* 0x000fe20003f25270 */
[----:B------:R-:W-:Y:S01]  /*75b0*/  UISETP.NE.AND UP0, UPT, UR50, URZ, UPT ;  /* 0x000000ff3200728c */ /* 0x000fe2000bf05270 */
[----:B------:R-:W-:Y:S11]  /*75c0*/  LEA R3, R88, UR49, 0x3 ;  /* 0x0000003158037c11 */ /* 0x000ff6000f8e18ff */
[----:B------:R-:W-:Y:S01]  /*75d0*/  @P1 SHF.L.U32 R2, RZ, 0x1f, RZ ;  /* 0x0000001fff021819 */ /* 0x000fe200000006ff */
[----:B------:R-:W-:Y:S06]  /*75e0*/  BRA.U !UP0, `(.L_x_122) ;  /* 0x0000000108247547 */ /* 0x000fec000b800000 */
[----:B-1----:R-:W-:Y:S01]  /*75f0*/  IMAD.U32 R5, RZ, RZ, UR51 ;  /* 0x00000033ff057e24 */ /* 0x002fe2000f8e00ff */
[----:B------:R-:W-:Y:S01]  /*7600*/  MOV R0, UR37 ;  /* 0x0000002500007c02 */ /* 0x000fe20008000f00 */
[----:B------:R-:W-:Y:S03]  /*7610*/  UIADD3 UR51, UPT, UPT, UR51, 0x1, URZ ;  /* 0x0000000133337890 */ /* 0x000fe6000fffe0ff */
[----:B------:R-:W-:Y:S01]  /*7620*/  @P1 LEA R5, R5, UR49, 0x3 ;  /* 0x0000003105051c11 */ /* 0x000fe2000f8e18ff */
[----:B------:R-:W-:Y:S04]  /*7630*/  UISETP.NE.AND UP0, UPT, UR51, 0x4, UPT ;  /* 0x000000043300788c */ /* 0x000fe8000bf05270 */
[----:B------:R-:W-:Y:S01]  /*7640*/  @P1 VIADD R5, R5, 0x60 ;  /* 0x0000006005051836 */ /* 0x000fe20000000000 */
[----:B------:R-:W-:Y:S04]  /*7650*/  USEL UR51, UR51, URZ, UP0 ;  /* 0x000000ff33337287 */ /* 0x000fe80008000000 */
[----:B------:R-:W-:Y:S04]  /*7660*/  @P1 PRMT R0, R0, 0x654, R5 ;  /* 0x0000065400001816 */ /* 0x000fe80000000005 */
[----:B------:R2:W-:Y:S04]  /*7670*/  @P1 SYNCS.ARRIVE.TRANS64.RED.A1T0 RZ, [R0+URZ], RZ ;  /* 0x000000ff00ff19a7 */ /* 0x0005e800081004ff */
.L_x_122:
[----:B------:R-:W4:Y:S01]  /*7680*/  @P1 SYNCS.PHASECHK.TRANS64.TRYWAIT P0, [R3+URZ+0x40], R2 ;  /* 0x00004002030015a7 */ /* 0x000f2200080011ff */
[----:B------:R-:W-:Y:S01]  /*7690*/  BSSY B1, `(.L_x_123) ;  /* 0x0000016000017945 */ /* 0x000fe20003800000 */
[----:B----4-:R-:W-:Y:S03]  /*76a0*/  @P1 SEL R43, RZ, 0x1, !P0 ;  /* 0x00000001ff2b1807 */ /* 0x010fe60004000000 */
[----:B------:R-:W-:Y:S05]  /*76b0*/  @!P1 BRA `(.L_x_124) ;  /* 0x00000000004c9947 */ /* 0x000fea0003800000 */
[----:B------:R-:W-:Y:S01]  /*76c0*/  ISETP.NE.AND P0, PT, R43, RZ, PT ;  /* 0x000000ff2b00720c */ /* 0x000fe20003f05270 */
[----:B------:R-:W-:Y:S01]  /*76d0*/  BSSY B0, `(.L_x_125) ;  /* 0x000000b000007945 */ /* 0x000fe20003800000 */
[----:B------:R-:W-:Y:S11]  /*76e0*/  ISETP.NE.AND P1, PT, R89, RZ, PT ;  /* 0x000000ff5900720c */ /* 0x000ff60003f25270 */
[----:B------:R-:W-:Y:S02]  /*76f0*/  @!UPT UIADD3 URZ, UPT, UPT, URZ, URZ, URZ ;  /* 0x000000fffffff290 */ /* 0x000fe4000fffe0ff */
[C---:B-1----:R-:W-:Y:S01]  /*7700*/  @P1 IMAD R6, R88.reuse, 0x2000, R79 ;  /* 0x0000200058061824 */ /* 0x042fe200078e024f */
[C---:B------:R-:W-:Y:S01]  /*7710*/  @P1 LEA R4, R88.reuse, R77, 0xd ;  /* 0x0000004d58041211 */ /* 0x040fe200078e68ff */
[C---:B------:R-:W-:Y:S02]  /*7720*/  @P1 IMAD R5, R88.reuse, 0x2000, R78 ;  /* 0x0000200058051824 */ /* 0x040fe400078e024e */
[----:B------:R-:W-:Y:S01]  /*7730*/  @P1 IMAD R2, R88, 0x2000, R85 ;  /* 0x0000200058021824 */ /* 0x000fe200078e0255 */
[----:B------:R-:W-:Y:S06]  /*7740*/  @P0 BRA `(.L_x_126) ;  /* 0x00000000000c0947 */ /* 0x000fec0003800000 */
[----:B--2---:R-:W-:Y:S04]  /*7750*/  SHF.L.U32 R0, RZ, 0x1f, RZ ;  /* 0x0000001fff007819 */ /* 0x004fe800000006ff */
[----:B------:R-:W1:Y:S02]  /*7760*/  SYNCS.PHASECHK.TRANS64.TRYWAIT P0, [R3+URZ+0x40], R0 ;  /* 0x00004000030075a7 */ /* 0x000e6400080011ff */
[----:B-1----:R-:W-:Y:S05]  /*7770*/  @!P0 BRA `(.L_x_127) ;  /* 0x0000005400048947 */ /* 0x002fea0003800000 */
.L_x_126:
[----:B------:R-:W-:Y:S05]  /*7780*/  BSYNC B0 ;  /* 0x0000000000007941 */ /* 0x000fea0003800000 */
.L_x_125:
[----:B------:R-:W-:Y:S02]  /*7790*/  ISETP.NE.AND P0, PT, R89, RZ, PT ;  /* 0x000000ff5900720c */ /* 0x000fe40003f05270 */
[----:B------:R-:W-:Y:S11]  /*77a0*/  IADD3 R88, PT, PT, R88, 0x1, RZ ;  /* 0x0000000158587810 */ /* 0x000ff60007ffe0ff */
[----:B------:R4:W1:Y:S04]  /*77b0*/  @P0 LDS.128 R56, [R6] ;  /* 0x0000000006380984 */ /* 0x0008680000000c00 */
[----:B------:R4:W1:Y:S04]  /*77c0*/  @P0 LDS.128 R52, [R5+0x10] ;  /* 0x0000100005340984 */ /* 0x0008680000000c00 */
[----:B------:R4:W1:Y:S04]  /*77d0*/  @P0 LDS.128 R48, [R4+0x20] ;  /* 0x0000200004300984 */ /* 0x0008680000000c00 */
[----:B------:R4:W1:Y:S02]  /*77e0*/  @P0 LDS.128 R44, [R2+0x30] ;  /* 0x00003000022c0984 */ /* 0x0008640000000c00 */
.L_x_124:
[----:B------:R-:W-:Y:S05]  /*77f0*/  BSYNC B1 ;  /* 0x0000000000017941 */ /* 0x000fea0003800000 */
.L_x_123:
[----:B-1----:R-:W-:Y:S05]  /*7800*/  VIADD R3, R34, 0x10 ;  /* 0x0000001022037836 */ /* 0x002fea0000000000 */
[----:B------:R-:W-:Y:S04]  /*7810*/  SHF.R.U32.HI R3, RZ, 0x15, R3 ;  /* 0x00000015ff037819 */ /* 0x000fe80000011603 */
[----:B------:R-:W-:Y:S11]  /*7820*/  LOP3.LUT P0, RZ, R3, 0x3, R72, 0x48, !PT ;  /* 0x0000000303ff7812 */ /* 0x000ff60007804848 */
[----:B------:R-:W-:Y:S02]  /*7830*/  @!UPT UIADD3 URZ, UPT, UPT, URZ, URZ, URZ ;  /* 0x000000fffffff290 */ /* 0x000fe4000fffe0ff */
[----:B------:R-:W-:Y:S05]  /*7840*/  @!P0 BRA `(.L_x_128) ;  /* 0x0000000000408947 */ /* 0x000fea0003800000 */
[----:B------:R-:W1:Y:S01]  /*7850*/  LDCU.64 UR8, c[0x4][0x70] ;  /* 0x01000e00ff0877ac */ /* 0x000e620008000a00 */
[----:B------:R-:W-:Y:S01]  /*7860*/  MOV R3, 0x0 ;  /* 0x0000000000037802 */ /* 0x000fe20000000f00 */
[----:B------:R-:W-:Y:S02]  /*7870*/  HFMA2 R12, -RZ, RZ, 0, 5.9604644775390625e-08 ;  /* 0x00000001ff0c7431 */ /* 0x000fe400000001ff */
[----:B------:R-:W-:Y:S02]  /*7880*/  IMAD.MOV.U32 R8, RZ, RZ, 0x192 ;  /* 0x00000192ff087424 */ /* 0x000fe400078e00ff */
[----:B------:R-:W-:Y:S01]  /*7890*/  IMAD.MOV.U32 R13, RZ, RZ, RZ ;  /* 0x000000ffff0d7224 */ /* 0x000fe200078e00ff */
[----:B------:R-:W5:Y:S01]  /*78a0*/  LDCU.64 UR6, c[0x4][0x78] ;  /* 0x01000f00ff0677ac */ /* 0x000f620008000a00 */
[----:B----4-:R-:W4:Y:S01]  /*78b0*/  LDC.64 R2, c[0x4][R3] ;  /* 0x0100000003027b82 */ /* 0x010f220000000a00 */
[----:B------:R-:W2:Y:S01]  /*78c0*/  LDCU.64 UR4, c[0x4][0x10] ;  /* 0x01000200ff0477ac */ /* 0x000ea20008000a00 */
[----:B-1----:R-:W-:Y:S01]  /*78d0*/  MOV R5, UR9 ;  /* 0x0000000900057c02 */ /* 0x002fe20008000f00 */
[----:B------:R-:W-:Y:S01]  /*78e0*/  IMAD.U32 R4, RZ, RZ, UR8 ;  /* 0x00000008ff047e24 */ /* 0x000fe2000f8e00ff */
[----:B-----5:R-:W-:Y:S01]  /*78f0*/  MOV R7, UR7 ;  /* 0x0000000700077c02 */ /* 0x020fe20008000f00 */
[----:B------:R-:W-:Y:S01]  /*7900*/  IMAD.U32 R6, RZ, RZ, UR6 ;  /* 0x00000006ff067e24 */ /* 0x000fe2000f8e00ff */
[----:B--2---:R-:W-:Y:S01]  /*7910*/  MOV R11, UR5 ;  /* 0x00000005000b7c02 */ /* 0x004fe20008000f00 */
[----:B------:R-:W-:Y:S02]  /*7920*/  IMAD.U32 R10, RZ, RZ, UR4 ;  /* 0x00000004ff0a7e24 */ /* 0x000fe4000f8e00ff */
[----:B------:R-:W-:Y:S07]  /*7930*/  LEPC R20, `(.L_x_128) ;  /* 0x000000001014794e */ /* 0x000fee0000000000 */
[----:B---34-:R-:W-:Y:S05]  /*7940*/  CALL.ABS.NOINC R2 ;  /* 0x0000000002007343 */ /* 0x018fea0003c00000 */
.L_x_128:
[----:B------:R-:W-:Y:S01]  /*7950*/  LOP3.LUT R20, R56, 0xffffe000, RZ, 0xc0, !PT ;  /* 0xffffe00038147812 */ /* 0x000fe200078ec0ff */
[----:B------:R-:W-:Y:S05]  /*7960*/  WARPSYNC.ALL ;  /* 0x0000000000007948 */ /* 0x000fea0003800000 */
[----:B------:R-:W-:Y:S01]  /*7970*/  R2UR UR4, R34 ;  /* 0x00000000220472ca */ /* 0x000fe200000e0000 */
[----:B------:R-:W-:Y:S01]  /*7980*/  IMAD.U32 R91, RZ, RZ, UR51 ;  /* 0x00000033ff5b7e24 */ /* 0x000fe2000f8e00ff */
[----:B------:R-:W-:Y:S01]  /*7990*/  LOP3.LUT R21, R57, 0xffffe000, RZ, 0xc0, !PT ;  /* 0xffffe00039157812 */ /* 0x000fe200078ec0ff */
[----:B------:R-:W-:Y:S01]  /*79a0*/  IMAD.U32 R90, RZ, RZ, UR37 ;  /* 0x00000025ff5a7e24 */ /* 0x000fe2000f8e00ff */
[----:B------:R-:W-:Y:S01]  /*79b0*/  LOP3.LUT R40, R59, 0xffffe000, RZ, 0xc0, !PT ;  /* 0xffffe0003b287812 */ /* 0x000fe200078ec0ff */
[----:B------:R-:W-:Y:S01]  /*79c0*/  BSSY.RECONVERGENT B0, `(.L_x_129) ;  /* 0x0000060000007945 */ /* 0x000fe20003800200 */
[----:B------:R-:W-:Y:S02]  /*79d0*/  LOP3.LUT R41, R52, 0xffffe000, RZ, 0xc0, !PT ;  /* 0xffffe00034297812 */ /* 0x000fe400078ec0ff */
[----:B------:R-:W-:Y:S02]  /*79e0*/  LOP3.LUT R42, R53, 0xffffe000, RZ, 0xc0, !PT ;  /* 0xffffe000352a7812 */ /* 0x000fe400078ec0ff */
[----:B------:R-:W-:Y:S02]  /*79f0*/  ISETP.NE.AND P6, PT, R86, RZ, PT ;  /* 0x000000ff5600720c */ /* 0x000fe40003fc5270 */
[----:B------:R-:W-:Y:S01]  /*7a00*/  ISETP.NE.AND P0, PT, R81, RZ, PT ;  /* 0x000000ff5100720c */ /* 0x000fe20003f05270 */
[----:B----4-:R-:W2:Y:S10]  /*7a10*/  LDTM.x16 R4, tmem[UR4+0x10] ;  /* 0x00001004000479ee */ /* 0x010eb40008240000 */
[----:B------:R-:W-:Y:S02]  /*7a20*/  @P6 LEA R91, R91, UR49, 0x3 ;  /* 0x000000315b5b6c11 */ /* 0x000fe4000f8e18ff */
[----:B------:R-:W-:Y:S03]  /*7a30*/  @P6 SHF.L.U32 R92, RZ, 0x1f, RZ ;  /* 0x0000001fff5c6819 */ /* 0x000fe600000006ff */
[----:B------:R-:W-:Y:S05]  /*7a40*/  @P6 VIADD R91, R91, 0x60 ;  /* 0x000000605b5b6836 */ /* 0x000fea0000000000 */
[----:B------:R-:W-:Y:S02]  /*7a50*/  @P6 PRMT R90, R90, 0x654, R91 ;  /* 0x000006545a5a6816 */ /* 0x000fe4000000005b */
[----:B------:R-:W-:Y:S01]  /*7a60*/  LEA R91, R88, UR49, 0x3 ;  /* 0x00000031585b7c11 */ /* 0x000fe2000f8e18ff */
[C---:B--2---:R-:W-:Y:S01]  /*7a70*/  FMUL R0, R32.reuse, R4 ;  /* 0x0000000420007220 */ /* 0x044fe20000400000 */
[C---:B------:R-:W-:Y:S01]  /*7a80*/  FMUL R2, R32.reuse, R5 ;  /* 0x0000000520027220 */ /* 0x040fe20000400000 */
[C---:B------:R-:W-:Y:S01]  /*7a90*/  FMUL R3, R32.reuse, R6 ;  /* 0x0000000620037220 */ /* 0x040fe20000400000 */
[----:B------:R-:W-:Y:S01]  /*7aa0*/  FMUL R7, R32, R7 ;  /* 0x0000000720077220 */ /* 0x000fe20000400000 */
[C---:B------:R-:W-:Y:S01]  /*7ab0*/  FFMA R36, R35.reuse, R20, R0 ;  /* 0x0000001423247223 */ /* 0x040fe20000000000 */
[----:B------:R-:W-:Y:S01]  /*7ac0*/  LOP3.LUT R20, R58, 0xffffe000, RZ, 0xc0, !PT ;  /* 0xffffe0003a147812 */ /* 0x000fe200078ec0ff */
[C---:B------:R-:W-:Y:S01]  /*7ad0*/  FFMA R37, R35.reuse, R21, R2 ;  /* 0x0000001523257223 */ /* 0x040fe20000000002 */
[----:B------:R-:W-:Y:S01]  /*7ae0*/  LOP3.LUT R21, R48, 0xffffe000, RZ, 0xc0, !PT ;  /* 0xffffe00030157812 */ /* 0x000fe200078ec0ff */
[----:B------:R-:W-:Y:S01]  /*7af0*/  FMUL R4, R32, R8 ;  /* 0x0000000820047220 */ /* 0x000fe20000400000 */
[----:B------:R-:W-:Y:S01]  /*7b00*/  F2FP.TF32.F32.PACK_B R36, R36 ;  /* 0x00000024ff24723e */ /* 0x000fe200024050ff */
[C---:B------:R-:W-:Y:S01]  /*7b10*/  FFMA R38, R35.reuse, R20, R3 ;  /* 0x0000001423267223 */ /* 0x040fe20000000003 */
[----:B------:R-:W-:Y:S01]  /*7b20*/  LOP3.LUT R20, R54, 0xffffe000, RZ, 0xc0, !PT ;  /* 0xffffe00036147812 */ /* 0x000fe200078ec0ff */
[----:B------:R-:W-:Y:S01]  /*7b30*/  FFMA R39, R35, R40, R7 ;  /* 0x0000002823277223 */ /* 0x000fe20000000007 */
[----:B------:R-:W-:Y:S01]  /*7b40*/  LOP3.LUT R40, R55, 0xffffe000, RZ, 0xc0, !PT ;  /* 0xffffe00037287812 */ /* 0x000fe200078ec0ff */
[C---:B------:R-:W-:Y:S01]  /*7b50*/  FMUL R5, R32.reuse, R9 ;  /* 0x0000000920057220 */ /* 0x040fe20000400000 */
[C---:B------:R-:W-:Y:S01]  /*7b60*/  FMUL R6, R32.reuse, R10 ;  /* 0x0000000a20067220 */ /* 0x040fe20000400000 */
[C---:B------:R-:W-:Y:S01]  /*7b70*/  FMUL R11, R32.reuse, R11 ;  /* 0x0000000b200b7220 */ /* 0x040fe20000400000 */
[----:B------:R-:W-:Y:S01]  /*7b80*/  F2FP.TF32.F32.PACK_B R37, R37 ;  /* 0x00000025ff25723e */ /* 0x000fe200024050ff */
[C---:B------:R-:W-:Y:S01]  /*7b90*/  FFMA R4, R35.reuse, R41, R4 ;  /* 0x0000002923047223 */ /* 0x040fe20000000004 */
[----:B------:R-:W-:Y:S01]  /*7ba0*/  F2FP.TF32.F32.PACK_B R38, R38 ;  /* 0x00000026ff26723e */ /* 0x000fe200024050ff */
[C---:B------:R-:W-:Y:S01]  /*7bb0*/  FFMA R5, R35.reuse, R42, R5 ;  /* 0x0000002a23057223 */ /* 0x040fe20000000005 */
[----:B------:R-:W-:Y:S01]  /*7bc0*/  F2FP.TF32.F32.PACK_B R39, R39 ;  /* 0x00000027ff27723e */ /* 0x000fe200024050ff */
[C---:B------:R-:W-:Y:S01]  /*7bd0*/  FFMA R6, R35.reuse, R20, R6 ;  /* 0x0000001423067223 */ /* 0x040fe20000000006 */
[----:B------:R-:W-:Y:S01]  /*7be0*/  FFMA R7, R35, R40, R11 ;  /* 0x0000002823077223 */ /* 0x000fe2000000000b */
        /* <DEDUP_REMOVED lines=47> */
[----:B------:R-:W-:Y:S02]  /*7ee0*/  UIADD3 UR12, UP0, UPT, UR52, 0x680, URZ ;  /* 0x00000680340c7890 */ /* 0x000fe4000ff1e0ff */
[----:B------:R-:W-:Y:S02]  /*7ef0*/  UIADD3 UR9, UPT, UPT, UR41, 0x10, URZ ;  /* 0x0000001029097890 */ /* 0x000fe4000fffe0ff */
[----:B------:R-:W-:Y:S02]  /*7f00*/  UIADD3 UR8, UPT, UPT, UR49, 0x2200, URZ ;  /* 0x0000220031087890 */ /* 0x000fe4000fffe0ff */
[----:B------:R-:W-:Y:S01]  /*7f10*/  UIADD3.X UR13, UPT, UPT, URZ, UR53, URZ, UP0, !UPT ;  /* 0x00000035ff0d7290 */ /* 0x000fe200087fe4ff */
[----:B------:R-:W-:Y:S01]  /*7f20*/  UMOV UR10, UR42 ;  /* 0x0000002a000a7c82 */ /* 0x000fe20008000000 */
[----:B------:R-:W-:Y:S01]  /*7f30*/  UMOV UR11, UR36 ;  /* 0x00000024000b7c82 */ /* 0x000fe20008000000 */
[----:B------:R-:W-:Y:S02]  /*7f40*/  UIADD3 UR5, UPT, UPT, UR41, 0x90, URZ ;  /* 0x0000009029057890 */ /* 0x000fe4000fffe0ff */
[----:B------:R-:W-:Y:S01]  /*7f50*/  UIADD3 UR4, UPT, UPT, UR49, 0x3200, URZ ;  /* 0x0000320031047890 */ /* 0x000fe2000fffe0ff */
[----:B------:R-:W-:Y:S03]  /*7f60*/  UMOV UR6, UR42 ;  /* 0x0000002a00067c82 */ /* 0x000fe60008000000 */
[----:B------:R2:W-:Y:S01]  /*7f70*/  UTMASTG.3D [UR8], [UR12] ;  /* 0x000000080c0073b5 */ /* 0x0005e20008010000 */
[----:B------:R-:W-:Y:S04]  /*7f80*/  UMOV UR7, UR36 ;  /* 0x0000002400077c82 */ /* 0x000fe80008000000 */
[----:B------:R2:W-:Y:S01]  /*7f90*/  UTMASTG.3D [UR4], [UR12] ;  /* 0x000000040c0073b5 */ /* 0x0005e20008010000 */
[----:B------:R0:W-:Y:S01]  /*7fa0*/  UTMACMDFLUSH ;  /* 0x00000000000079b7 */ /* 0x0001e20000000000 */
[----:B--2---:R-:W-:Y:S04]  /*7fb0*/  DEPBAR.LE SB0, 0x1 ;  /* 0x000080400000791a */ /* 0x004fe80000000000 */
.L_x_130:
[----:B------:R-:W-:Y:S05]  /*7fc0*/  BSYNC.RECONVERGENT B0 ;  /* 0x0000000000007941 */ /* 0x000fea0003800200 */
.L_x_129:
[----:B------:R-:W-:Y:S01]  /*7fd0*/  BAR.SYNC.DEFER_BLOCKING 0x1, 0x80 ;  /* 0x0042000000007b1d */ /* 0x000fe20000010000 */
[----:B------:R-:W-:Y:S04]  /*7fe0*/  UIADD3 UR40, UPT, UPT, UR51, 0x1, URZ ;  /* 0x0000000133287890 */ /* 0x000fe8000fffe0ff */
[----:B------:R-:W-:Y:S04]  /*7ff0*/  UISETP.NE.AND UP0, UPT, UR40, 0x4, UPT ;  /* 0x000000042800788c */ /* 0x000fe8000bf05270 */
[----:B------:R-:W-:Y:S01]  /*8000*/  USEL UR40, UR40, URZ, UP0 ;  /* 0x000000ff28287287 */ /* 0x000fe20008000000 */
[----:B------:R2:W-:Y:S01]  /*8010*/  @P6 SYNCS.ARRIVE.TRANS64.RED.A1T0 RZ, [R90+URZ], RZ ;  /* 0x000000ff5aff69a7 */ /* 0x0005e200081004ff */
[----:B------:R-:W-:Y:S01]  /*8020*/  BSSY B1, `(.L_x_131) ;  /* 0x0000017000017945 */ /* 0x000fe20003800000 */
[----:B------:R-:W4:Y:S02]  /*8030*/  @P6 SYNCS.PHASECHK.TRANS64.TRYWAIT P0, [R91+URZ+0x40], R92 ;  /* 0x0000405c5b0065a7 */ /* 0x000f2400080011ff */
[----:B----4-:R-:W-:Y:S01]  /*8040*/  @P6 SEL R43, RZ, 0x1, !P0 ;  /* 0x00000001ff2b6807 */ /* 0x010fe20004000000 */
[----:B--2---:R-:W-:Y:S06]  /*8050*/  @!P6 BRA `(.L_x_132) ;  /* 0x00000000004ce947 */ /* 0x004fec0003800000 */
        /* <DEDUP_REMOVED lines=9> */
[----:B------:R-:W-:Y:S04]  /*80f0*/  SHF.L.U32 R6, RZ, 0x1f, RZ ;  /* 0x0000001fff067819 */ /* 0x000fe800000006ff */
[----:B------:R-:W1:Y:S02]  /*8100*/  SYNCS.PHASECHK.TRANS64.TRYWAIT P0, [R91+URZ+0x40], R6 ;  /* 0x000040065b0075a7 */ /* 0x000e6400080011ff */
[----:B-1----:R-:W-:Y:S05]  /*8110*/  @!P0 BRA `(.L_x_135) ;  /* 0x0000004800b08947 */ /* 0x002fea0003800000 */
.L_x_134:
[----:B------:R-:W-:Y:S05]  /*8120*/  BSYNC B0 ;  /* 0x0000000000007941 */ /* 0x000fea0003800000 */
.L_x_133:
[----:B------:R-:W-:Y:S02]  /*8130*/  ISETP.NE.AND P0, PT, R89, RZ, PT ;  /* 0x000000ff5900720c */ /* 0x000fe40003f05270 */
[----:B------:R-:W-:Y:S11]  /*8140*/  IADD3 R88, PT, PT, R88, 0x1, RZ ;  /* 0x0000000158587810 */ /* 0x000ff60007ffe0ff */
[----:B------:R2:W4:Y:S04]  /*8150*/  @P0 LDS.128 R56, [R4] ;  /* 0x0000000004380984 */ /* 0x0005280000000c00 */
[----:B------:R2:W1:Y:S04]  /*8160*/  @P0 LDS.128 R52, [R3+0x10] ;  /* 0x0000100003340984 */ /* 0x0004680000000c00 */
[----:B------:R2:W1:Y:S04]  /*8170*/  @P0 LDS.128 R48, [R2+0x20] ;  /* 0x0000200002300984 */ /* 0x0004680000000c00 */
[----:B------:R2:W1:Y:S02]  /*8180*/  @P0 LDS.128 R44, [R0+0x30] ;  /* 0x00003000002c0984 */ /* 0x0004640000000c00 */
.L_x_132:
[----:B------:R-:W-:Y:S05]  /*8190*/  BSYNC B1 ;  /* 0x0000000000017941 */ /* 0x000fea0003800000 */
.L_x_131:
[----:B--2---:R-:W-:Y:S05]  /*81a0*/  VIADD R3, R34, 0x20 ;  /* 0x0000002022037836 */ /* 0x004fea0000000000 */
[----:B------:R-:W-:Y:S04]  /*81b0*/  SHF.R.U32.HI R3, RZ, 0x15, R3 ;  /* 0x00000015ff037819 */ /* 0x000fe80000011603 */
[----:B------:R-:W-:Y:S11]  /*81c0*/  LOP3.LUT P0, RZ, R3, 0x3, R72, 0x48, !PT ;  /* 0x0000000303ff7812 */ /* 0x000ff60007804848 */
[----:B------:R-:W-:Y:S02]  /*81d0*/  @!UPT UIADD3 URZ, UPT, UPT, URZ, URZ, URZ ;  /* 0x000000fffffff290 */ /* 0x000fe4000fffe0ff */
[----:B------:R-:W-:Y:S05]  /*81e0*/  @!P0 BRA `(.L_x_136) ;  /* 0x0000000000408947 */ /* 0x000fea0003800000 */
[----:B------:R-:W2:Y:S01]  /*81f0*/  LDCU.64 UR8, c[0x4][0x70] ;  /* 0x01000e00ff0877ac */ /* 0x000ea20008000a00 */
[----:B------:R-:W-:Y:S01]  /*8200*/  MOV R3, 0x0 ;  /* 0x0000000000037802 */ /* 0x000fe20000000f00 */
[----:B-1----:R-:W-:Y:S02]  /*8210*/  HFMA2 R12, -RZ, RZ, 0, 5.9604644775390625e-08 ;  /* 0x00000001ff0c7431 */ /* 0x002fe400000001ff */
[----:B------:R-:W-:Y:S02]  /*8220*/  IMAD.MOV.U32 R8, RZ, RZ, 0x192 ;  /* 0x00000192ff087424 */ /* 0x000fe400078e00ff */
[----:B------:R-:W-:Y:S01]  /*8230*/  IMAD.MOV.U32 R13, RZ, RZ, RZ ;  /* 0x000000ffff0d7224 */ /* 0x000fe200078e00ff */
[----:B------:R-:W1:Y:S01]  /*8240*/  LDCU.64 UR6, c[0x4][0x78] ;  /* 0x01000f00ff0677ac */ /* 0x000e620008000a00 */
[----:B------:R-:W3:Y:S01]  /*8250*/  LDC.64 R2, c[0x4][R3] ;  /* 0x0100000003027b82 */ /* 0x000ee20000000a00 */
[----:B------:R-:W5:Y:S01]  /*8260*/  LDCU.64 UR4, c[0x4][0x10] ;  /* 0x01000200ff0477ac */ /* 0x000f620008000a00 */
[----:B--2---:R-:W-:Y:S01]  /*8270*/  MOV R5, UR9 ;  /* 0x0000000900057c02 */ /* 0x004fe20008000f00 */
[----:B------:R-:W-:Y:S01]  /*8280*/  IMAD.U32 R4, RZ, RZ, UR8 ;  /* 0x00000008ff047e24 */ /* 0x000fe2000f8e00ff */
[----:B-1----:R-:W-:Y:S01]  /*8290*/  MOV R7, UR7 ;  /* 0x0000000700077c02 */ /* 0x002fe20008000f00 */
[----:B------:R-:W-:Y:S01]  /*82a0*/  IMAD.U32 R6, RZ, RZ, UR6 ;  /* 0x00000006ff067e24 */ /* 0x000fe2000f8e00ff */
[----:B-----5:R-:W-:Y:S01]  /*82b0*/  MOV R11, UR5 ;  /* 0x00000005000b7c02 */ /* 0x020fe20008000f00 */
[----:B------:R-:W-:Y:S02]  /*82c0*/  IMAD.U32 R10, RZ, RZ, UR4 ;  /* 0x00000004ff0a7e24 */ /* 0x000fe4000f8e00ff */
[----:B------:R-:W-:Y:S07]  /*82d0*/  LEPC R20, `(.L_x_136) ;  /* 0x000000001014794e */ /* 0x000fee0000000000 */
[----:B---34-:R-:W-:Y:S05]  /*82e0*/  CALL.ABS.NOINC R2 ;  /* 0x0000000002007343 */ /* 0x018fea0003c00000 */
.L_x_136:
[----:B----4-:R-:W-:Y:S01]  /*82f0*/  LOP3.LUT R20, R56, 0xffffe000, RZ, 0xc0, !PT ;  /* 0xffffe00038147812 */ /* 0x010fe200078ec0ff */
[----:B------:R-:W-:Y:S05]  /*8300*/  WARPSYNC.ALL ;  /* 0x0000000000007948 */ /* 0x000fea0003800000 */
[----:B------:R-:W-:Y:S01]  /*8310*/  R2UR UR4, R34 ;  /* 0x00000000220472ca */ /* 0x000fe200000e0000 */
[----:B-1----:R-:W-:Y:S01]  /*8320*/  IMAD.U32 R91, RZ, RZ, UR40 ;  /* 0x00000028ff5b7e24 */ /* 0x002fe2000f8e00ff */
        /* <DEDUP_REMOVED lines=8> */
[----:B------:R-:W1:Y:S10]  /*83b0*/  LDTM.x16 R4, tmem[UR4+0x20] ;  /* 0x00002004000479ee */ /* 0x000e740008240000 */
[----:B------:R-:W-:Y:S02]  /*83c0*/  @P6 LEA R91, R91, UR49, 0x3 ;  /* 0x000000315b5b6c11 */ /* 0x000fe4000f8e18ff */
[----:B------:R-:W-:Y:S03]  /*83d0*/  @P6 SHF.L.U32 R92, RZ, 0x1f, RZ ;  /* 0x0000001fff5c6819 */ /* 0x000fe600000006ff */
[----:B------:R-:W-:Y:S05]  /*83e0*/  @P6 VIADD R91, R91, 0x60 ;  /* 0x000000605b5b6836 */ /* 0x000fea0000000000 */
[----:B------:R-:W-:Y:S02]  /*83f0*/  @P6 PRMT R90, R90, 0x654, R91 ;  /* 0x000006545a5a6816 */ /* 0x000fe4000000005b */
[----:B------:R-:W-:Y:S01]  /*8400*/  LEA R91, R88, UR49, 0x3 ;  /* 0x00000031585b7c11 */ /* 0x000fe2000f8e18ff */
[C---:B-1----:R-:W-:Y:S01]  /*8410*/  FMUL R0, R32.reuse, R4 ;  /* 0x0000000420007220 */ /* 0x042fe20000400000 */
        /* <DEDUP_REMOVED lines=84> */
.L_x_138:
[----:B------:R-:W-:Y:S05]  /*8960*/  BSYNC.RECONVERGENT B0 ;  /* 0x0000000000007941 */ /* 0x000fea0003800200 */
.L_x_137:
[----:B------:R-:W-:Y:S01]  /*8970*/  BAR.SYNC.DEFER_BLOCKING 0x1, 0x80 ;  /* 0x0042000000007b1d */ /* 0x000fe20000010000 */
[----:B------:R-:W-:Y:S04]  /*8980*/  UIADD3 UR43, UPT, UPT, UR40, 0x1, URZ ;  /* 0x00000001282b7890 */ /* 0x000fe8000fffe0ff */
[----:B------:R-:W-:Y:S04]  /*8990*/  UISETP.NE.AND UP0, UPT, UR43, 0x4, UPT ;  /* 0x000000042b00788c */ /* 0x000fe8000bf05270 */
[----:B------:R-:W-:Y:S01]  /*89a0*/  USEL UR43, UR43, URZ, UP0 ;  /* 0x000000ff2b2b7287 */ /* 0x000fe20008000000 */
[----:B------:R2:W-:Y:S01]  /*89b0*/  @P6 SYNCS.ARRIVE.TRANS64.RED.A1T0 RZ, [R90+URZ], RZ ;  /* 0x000000ff5aff69a7 */ /* 0x0005e200081004ff */
[----:B------:R-:W-:Y:S01]  /*89c0*/  BSSY B1, `(.L_x_139) ;  /* 0x000001c000017945 */ /* 0x000fe20003800000 */
[----:B------:R-:W4:Y:S01]  /*89d0*/  @P6 SYNCS.PHASECHK.TRANS64.TRYWAIT P0, [R91+URZ+0x40], R92 ;  /* 0x0000405c5b0065a7 */ /* 0x000f2200080011ff */
[----:B--2---:R-:W-:Y:S01]  /*89e0*/  HFMA2 R90, -RZ, RZ, 0, 0 ;  /* 0x00000000ff5a7431 */ /* 0x004fe200000001ff */
[----:B----4-:R-:W-:Y:S01]  /*89f0*/  @P6 SEL R43, RZ, 0x1, !P0 ;  /* 0x00000001ff2b6807 */ /* 0x010fe20004000000 */
[----:B------:R-:W-:Y:S06]  /*8a00*/  @!P6 BRA `(.L_x_140) ;  /* 0x00000000005ce947 */ /* 0x000fec0003800000 */
        /* <DEDUP_REMOVED lines=12> */
.L_x_142:
[----:B------:R-:W-:Y:S05]  /*8ad0*/  BSYNC B0 ;  /* 0x0000000000007941 */ /* 0x000fea0003800000 */
.L_x_141:
[----:B------:R-:W-:Y:S01]  /*8ae0*/  ISETP.NE.AND P0, PT, R89, RZ, PT ;  /* 0x000000ff5900720c */ /* 0x000fe20003f05270 */
[----:B------:R-:W-:Y:S11]  /*8af0*/  VIADD R88, R88, 0x1 ;  /* 0x0000000158587836 */ /* 0x000ff60000000000 */
[----:B------:R-:W-:Y:S01]  /*8b00*/  @!UPT UIADD3 URZ, UPT, UPT, URZ, URZ, URZ ;  /* 0x000000fffffff290 */ /* 0x000fe2000fffe0ff */
[----:B------:R2:W4:Y:S04]  /*8b10*/  @P0 LDS.128 R56, [R4] ;  /* 0x0000000004380984 */ /* 0x0005280000000c00 */
[----:B------:R2:W1:Y:S04]  /*8b20*/  @P0 LDS.128 R52, [R3+0x10] ;  /* 0x0000100003340984 */ /* 0x0004680000000c00 */
[----:B------:R2:W1:Y:S04]  /*8b30*/  @P0 LDS.128 R48, [R2+0x20] ;  /* 0x0000200002300984 */ /* 0x0004680000000c00 */
[----:B------:R2:W1:Y:S01]  /*8b40*/  @P0 LDS.128 R44, [R0+0x30] ;  /* 0x00003000002c0984 */ /* 0x0004620000000c00 */
[C---:B------:R-:W-:Y:S04]  /*8b50*/  ISETP.NE.AND P0, PT, R88.reuse, 0x4, PT ;  /* 0x000000045800780c */ /* 0x040fe80003f05270 */
[----:B------:R-:W-:Y:S02]  /*8b60*/  SEL R88, R88, RZ, P0 ;  /* 0x000000ff58587207 */ /* 0x000fe40000000000 */
[----:B------:R-:W-:Y:S02]  /*8b70*/  SEL R90, RZ, 0x1, P0 ;  /* 0x00000001ff5a7807 */ /* 0x000fe40000000000 */
.L_x_140:
[----:B------:R-:W-:Y:S05]  /*8b80*/  BSYNC B1 ;  /* 0x0000000000017941 */ /* 0x000fea0003800000 */
.L_x_139:
        /* <DEDUP_REMOVED lines=21> */
.L_x_144:
[----:B----4-:R-:W-:Y:S01]  /*8ce0*/  LOP3.LUT R20, R56, 0xffffe000, RZ, 0xc0, !PT ;  /* 0xffffe00038147812 */ /* 0x010fe200078ec0ff */
[----:B------:R-:W-:Y:S05]  /*8cf0*/  WARPSYNC.ALL ;  /* 0x0000000000007948 */ /* 0x000fea0003800000 */
[----:B------:R-:W-:Y:S01]  /*8d00*/  R2UR UR4, R34 ;  /* 0x00000000220472ca */ /* 0x000fe200000e0000 */
[----:B------:R-:W-:Y:S01]  /*8d10*/  IMAD.U32 R92, RZ, RZ, UR43 ;  /* 0x0000002bff5c7e24 */ /* 0x000fe2000f8e00ff */
[----:B------:R-:W-:Y:S01]  /*8d20*/  LOP3.LUT R21, R57, 0xffffe000, RZ, 0xc0, !PT ;  /* 0xffffe00039157812 */ /* 0x000fe200078ec0ff */
[----:B-1----:R-:W-:Y:S01]  /*8d30*/  IMAD.U32 R91, RZ, RZ, UR37 ;  /* 0x00000025ff5b7e24 */ /* 0x002fe2000f8e00ff */
        /* <DEDUP_REMOVED lines=8> */
[----:B------:R-:W-:Y:S03]  /*8dc0*/  @P6 SHF.L.U32 R93, R90, 0x1f, RZ ;  /* 0x0000001f5a5d6819 */ /* 0x000fe600000006ff */
        /* <DEDUP_REMOVED lines=88> */
.L_x_146:
[----:B------:R-:W-:Y:S05]  /*9350*/  BSYNC.RECONVERGENT B0 ;  /* 0x0000000000007941 */ /* 0x000fea0003800200 */
.L_x_145:
        /* <DEDUP_REMOVED lines=18> */
[----:B------:R-:W-:Y:S04]  /*9480*/  SHF.L.U32 R5, R90, 0x1f, RZ ;  /* 0x0000001f5a057819 */ /* 0x000fe800000006ff */
[----:B------:R-:W1:Y:S02]  /*9490*/  SYNCS.PHASECHK.TRANS64.TRYWAIT P0, [R92+URZ+0x40], R5 ;  /* 0x000040055c0075a7 */ /* 0x000e6400080011ff */
[----:B-1----:R-:W-:Y:S05]  /*94a0*/  @!P0 BRA `(.L_x_151) ;  /* 0x0000003400f48947 */ /* 0x002fea0003800000 */
.L_x_150:
[----:B------:R-:W-:Y:S05]  /*94b0*/  BSYNC B0 ;  /* 0x0000000000007941 */ /* 0x000fea0003800000 */
.L_x_149:
[----:B------:R-:W-:Y:S01]  /*94c0*/  ISETP.NE.AND P0, PT, R89, RZ, PT ;  /* 0x000000ff5900720c */ /* 0x000fe20003f05270 */
[----:B------:R-:W-:Y:S11]  /*94d0*/  VIADD R88, R88, 0x1 ;  /* 0x0000000158587836 */ /* 0x000ff60000000000 */
[----:B------:R-:W-:Y:S01]  /*94e0*/  @!UPT UIADD3 URZ, UPT, UPT, URZ, URZ, URZ ;  /* 0x000000fffffff290 */ /* 0x000fe2000fffe0ff */
[----:B------:R2:W4:Y:S04]  /*94f0*/  @P0 LDS.128 R56, [R4] ;  /* 0x0000000004380984 */ /* 0x0005280000000c00 */
[----:B------:R2:W2:Y:S04]  /*9500*/  @P0 LDS.128 R52, [R3+0x10] ;  /* 0x0000100003340984 */ /* 0x0004a80000000c00 */
[----:B------:R2:W2:Y:S04]  /*9510*/  @P0 LDS.128 R48, [R2+0x20] ;  /* 0x0000200002300984 */ /* 0x0004a80000000c00 */
[----:B------:R2:W2:Y:S01]  /*9520*/  @P0 LDS.128 R44, [R0+0x30] ;  /* 0x00003000002c0984 */ /* 0x0004a20000000c00 */
[C---:B------:R-:W-:Y:S04]  /*9530*/  ISETP.NE.AND P0, PT, R88.reuse, 0x4, PT ;  /* 0x000000045800780c */ /* 0x040fe80003f05270 */
[----:B-1----:R-:W-:Y:S02]  /*9540*/  SEL R5, RZ, 0x1, P0 ;  /* 0x00000001ff057807 */ /* 0x002fe40000000000 */
[----:B------:R-:W-:Y:S02]  /*9550*/  SEL R88, R88, RZ, P0 ;  /* 0x000000ff58587207 */ /* 0x000fe40000000000 */
[----:B------:R-:W-:Y:S02]  /*9560*/  LOP3.LUT R90, R90, R5, RZ, 0x3c, !PT ;  /* 0x000000055a5a7212 */ /* 0x000fe400078e3cff */
.L_x_148:
[----:B------:R-:W-:Y:S05]  /*9570*/  BSYNC B1 ;  /* 0x0000000000017941 */ /* 0x000fea0003800000 */
.L_x_147:
        /* <DEDUP_REMOVED lines=21> */
.L_x_152:
[----:B----4-:R-:W-:Y:S01]  /*96d0*/  LOP3.LUT R20, R56, 0xffffe000, RZ, 0xc0, !PT ;  /* 0xffffe00038147812 */ /* 0x010fe200078ec0ff */
        /* <DEDUP_REMOVED lines=11> */
[----:B-1----:R-:W1:Y:S10]  /*9790*/  LDTM.x16 R4, tmem[UR4+0x40] ;  /* 0x00004004000479ee */ /* 0x002e740008240000 */
        /* <DEDUP_REMOVED lines=31> */
[----:B------:R1:W-:Y:S01]  /*9990*/  STS.128 [R79], R36 ;  /* 0x000000244f007388 */ /* 0x0003e20000000c00 */
        /* <DEDUP_REMOVED lines=45> */
[----:B------:R-:W-:Y:S02]  /*9c70*/  UIADD3 UR12, UP0, UPT, UR52, 0x680, URZ ;  /* 0x00000680340c7890 */ /* 0x000fe4000ff1e0ff */
[----:B------:R-:W-:Y:S02]  /*9c80*/  UIADD3 UR5, UPT, UPT, UR41, 0x40, URZ ;  /* 0x0000004029057890 */ /* 0x000fe4000fffe0ff */
[----:B------:R-:W-:Y:S01]  /*9c90*/  MOV R73, UR4 ;  /* 0x0000000400497c02 */ /* 0x000fe20008000f00 */
[----:B------:R-:W-:Y:S01]  /*9ca0*/  UIADD3.X UR13, UPT, UPT, URZ, UR53, URZ, UP0, !UPT ;  /* 0x00000035ff0d7290 */ /* 0x000fe200087fe4ff */
[----:B------:R-:W-:Y:S02]  /*9cb0*/  UMOV UR6, UR42 ;  /* 0x0000002a00067c82 */ /* 0x000fe40008000000 */
[----:B------:R-:W-:Y:S01]  /*9cc0*/  R2UR UR4, R73 ;  /* 0x00000000490472ca */ /* 0x000fe200000e0000 */
[----:B------:R-:W-:Y:S01]  /*9cd0*/  UMOV UR7, UR36 ;  /* 0x0000002400077c82 */ /* 0x000fe20008000000 */
[----:B------:R-:W-:Y:S02]  /*9ce0*/  UIADD3 UR9, UPT, UPT, UR41, 0xc0, URZ ;  /* 0x000000c029097890 */ /* 0x000fe4000fffe0ff */
[----:B------:R-:W-:Y:S01]  /*9cf0*/  UIADD3 UR8, UPT, UPT, UR49, 0x1200, URZ ;  /* 0x0000120031087890 */ /* 0x000fe2000fffe0ff */
[----:B------:R-:W-:Y:S01]  /*9d00*/  UMOV UR10, UR42 ;  /* 0x0000002a000a7c82 */ /* 0x000fe20008000000 */
[----:B------:R-:W-:Y:S07]  /*9d10*/  UMOV UR11, UR36 ;  /* 0x00000024000b7c82 */ /* 0x000fee0008000000 */
[----:B------:R2:W-:Y:S01]  /*9d20*/  UTMASTG.3D [UR4], [UR12] ;  /* 0x000000040c0073b5 */ /* 0x0005e20008010000 */
[----:B------:R2:W-:Y:S01]  /*9d30*/  UTMASTG.3D [UR8], [UR12] ;  /* 0x000000080c0073b5 */ /* 0x0005e20008010000 */
[----:B------:R0:W-:Y:S01]  /*9d40*/  UTMACMDFLUSH ;  /* 0x00000000000079b7 */ /* 0x0001e20000000000 */
[----:B--2---:R-:W-:Y:S04]  /*9d50*/  DEPBAR.LE SB0, 0x1 ;  /* 0x000080400000791a */ /* 0x004fe80000000000 */
.L_x_154:
[----:B------:R-:W-:Y:S05]  /*9d60*/  BSYNC.RECONVERGENT B0 ;  /* 0x0000000000007941 */ /* 0x000fea0003800200 */
.L_x_153:
        /* <DEDUP_REMOVED lines=21> */
.L_x_158:
[----:B------:R-:W-:Y:S05]  /*9ec0*/  BSYNC B0 ;  /* 0x0000000000007941 */ /* 0x000fea0003800000 */
.L_x_157:
        /* <DEDUP_REMOVED lines=11> */
.L_x_156:
[----:B------:R-:W-:Y:S05]  /*9f80*/  BSYNC B1 ;  /* 0x0000000000017941 */ /* 0x000fea0003800000 */
.L_x_155:
        /* <DEDUP_REMOVED lines=21> */
.L_x_160:
        /* <DEDUP_REMOVED lines=103> */
.L_x_162:
[----:B------:R-:W-:Y:S05]  /*a750*/  BSYNC.RECONVERGENT B0 ;  /* 0x0000000000007941 */ /* 0x000fea0003800200 */
.L_x_161:
        /* <DEDUP_REMOVED lines=21> */
.L_x_166:
[----:B------:R-:W-:Y:S05]  /*a8b0*/  BSYNC B0 ;  /* 0x0000000000007941 */ /* 0x000fea0003800000 */
.L_x_165:
        /* <DEDUP_REMOVED lines=11> */
.L_x_164:
[----:B------:R-:W-:Y:S05]  /*a970*/  BSYNC B1 ;  /* 0x0000000000017941 */ /* 0x000fea0003800000 */
.L_x_163:
        /* <DEDUP_REMOVED lines=21> */
.L_x_168:
        /* <DEDUP_REMOVED lines=103> */
.L_x_170:
[----:B------:R-:W-:Y:S05]  /*b140*/  BSYNC.RECONVERGENT B0 ;  /* 0x0000000000007941 */ /* 0x000fea0003800200 */
.L_x_169:
        /* <DEDUP_REMOVED lines=13> */
[C---:B------:R-:W-:Y:S01]  /*b220*/  @P1 IMAD R3, R88.reuse, 0x2000, R79 ;  /* 0x0000200058031824 */ /* 0x040fe200078e024f */
[C---:B------:R-:W-:Y:S01]  /*b230*/  @P1 LEA R0, R88.reuse, R77, 0xd ;  /* 0x0000004d58001211 */ /* 0x040fe200078e68ff */
[C---:B------:R-:W-:Y:S02]  /*b240*/  @P1 IMAD R2, R88.reuse, 0x2000, R78 ;  /* 0x0000200058021824 */ /* 0x040fe400078e024e */
[----:B------:R-:W-:Y:S01]  /*b250*/  @P1 IMAD R88, R88, 0x2000, R85 ;  /* 0x0000200058581824 */ /* 0x000fe200078e0255 */
[----:B------:R-:W-:Y:S06]  /*b260*/  @P0 BRA `(.L_x_174) ;  /* 0x00000000000c0947 */ /* 0x000fec0003800000 */
[----:B-1----:R-:W-:Y:S04]  /*b270*/  SHF.L.U32 R5, R90, 0x1f, RZ ;  /* 0x0000001f5a057819 */ /* 0x002fe800000006ff */
[----:B------:R-:W1:Y:S02]  /*b280*/  SYNCS.PHASECHK.TRANS64.TRYWAIT P0, [R92+URZ+0x40], R5 ;  /* 0x000040055c0075a7 */ /* 0x000e6400080011ff */
[----:B-1----:R-:W-:Y:S05]  /*b290*/  @!P0 BRA `(.L_x_175) ;  /* 0x0000001800b48947 */ /* 0x002fea0003800000 */
.L_x_174:
[----:B------:R-:W-:Y:S05]  /*b2a0*/  BSYNC B0 ;  /* 0x0000000000007941 */ /* 0x000fea0003800000 */
.L_x_173:
[----:B------:R-:W-:Y:S11]  /*b2b0*/  ISETP.NE.AND P0, PT, R89, RZ, PT ;  /* 0x000000ff5900720c */ /* 0x000ff60003f05270 */
[----:B------:R-:W-:Y:S02]  /*b2c0*/  @!UPT UIADD3 URZ, UPT, UPT, URZ, URZ, URZ ;  /* 0x000000fffffff290 */ /* 0x000fe4000fffe0ff */
[----:B------:R2:W4:Y:S04]  /*b2d0*/  @P0 LDS.128 R56, [R3] ;  /* 0x0000000003380984 */ /* 0x0005280000000c00 */
[----:B------:R2:W1:Y:S04]  /*b2e0*/  @P0 LDS.128 R52, [R2+0x10] ;  /* 0x0000100002340984 */ /* 0x0004680000000c00 */
[----:B------:R2:W1:Y:S04]  /*b2f0*/  @P0 LDS.128 R48, [R0+0x20] ;  /* 0x0000200000300984 */ /* 0x0004680000000c00 */
[----:B------:R2:W1:Y:S02]  /*b300*/  @P0 LDS.128 R44, [R88+0x30] ;  /* 0x00003000582c0984 */ /* 0x0004640000000c00 */
.L_x_172:
[----:B------:R-:W-:Y:S05]  /*b310*/  BSYNC B1 ;  /* 0x0000000000017941 */ /* 0x000fea0003800000 */
.L_x_171:
        /* <DEDUP_REMOVED lines=21> */
.L_x_176:
[----:B------:R-:W-:Y:S01]  /*b470*/  ISETP.NE.AND P0, PT, R81, RZ, PT ;  /* 0x000000ff5100720c */ /* 0x000fe20003f05270 */
[----:B------:R-:W-:Y:S05]  /*b480*/  WARPSYNC.ALL ;  /* 0x0000000000007948 */ /* 0x000fea0003800000 */
[----:B------:R-:W-:Y:S01]  /*b490*/  R2UR UR4, R34 ;  /* 0x00000000220472ca */ /* 0x000fe200000e0000 */
[----:B------:R-:W-:Y:S01]  /*b4a0*/  VIADD R87, R87, 0xd0 ;  /* 0x000000d057577836 */ /* 0x000fe20000000000 */
[----:B----4-:R-:W-:Y:S01]  /*b4b0*/  LOP3.LUT R0, R56, 0xffffe000, RZ, 0xc0, !PT ;  /* 0xffffe00038007812 */ /* 0x010fe200078ec0ff */
[----:B------:R-:W-:Y:S01]  /*b4c0*/  BSSY.RECONVERGENT B0, `(.L_x_177) ;  /* 0x000005e000007945 */ /* 0x000fe20003800200 */
[----:B------:R-:W-:Y:S02]  /*b4d0*/  LOP3.LUT R2, R57, 0xffffe000, RZ, 0xc0, !PT ;  /* 0xffffe00039027812 */ /* 0x000fe400078ec0ff */
[----:B------:R-:W-:Y:S02]  /*b4e0*/  LOP3.LUT R3, R58, 0xffffe000, RZ, 0xc0, !PT ;  /* 0xffffe0003a037812 */ /* 0x000fe400078ec0ff */
[----:B------:R-:W-:Y:S02]  /*b4f0*/  LOP3.LUT R20, R59, 0xffffe000, RZ, 0xc0, !PT ;  /* 0xffffe0003b147812 */ /* 0x000fe400078ec0ff */
[----:B-1----:R-:W-:Y:S02]  /*b500*/  LOP3.LUT R21, R52, 0xffffe000, RZ, 0xc0, !PT ;  /* 0xffffe00034157812 */ /* 0x002fe400078ec0ff */
[----:B------:R-:W-:Y:S01]  /*b510*/  LOP3.LUT R36, R53, 0xffffe000, RZ, 0xc0, !PT ;  /* 0xffffe00035247812 */ /* 0x000fe200078ec0ff */
[----:B------:R-:W1:Y:S01]  /*b520*/  LDTM.x16 R4, tmem[UR4+0x70] ;  /* 0x00007004000479ee */ /* 0x000e620008240000 */
[----:B------:R-:W-:Y:S01]  /*b530*/  LOP3.LUT R37, R54, 0xffffe000, RZ, 0xc0, !PT ;  /* 0xffffe00036257812 */ /* 0x000fe200078ec0ff */
[----:B------:R-:W-:Y:S01]  /*b540*/  NOP ;  /* 0x0000000000007918 */ /* 0x000fe20000000000 */
[----:B------:R-:W-:Y:S02]  /*b550*/  LOP3.LUT R38, R55, 0xffffe000, RZ, 0xc0, !PT ;  /* 0xffffe00037267812 */ /* 0x000fe400078ec0ff */
[----:B------:R-:W-:Y:S02]  /*b560*/  LOP3.LUT R87, R87, 0xfefffff8, RZ, 0xc0, !PT ;  /* 0xfefffff857577812 */ /* 0x000fe400078ec0ff */
[----:B------:R-:W-:Y:S02]  /*b570*/  LOP3.LUT R39, R48, 0xffffe000, RZ, 0xc0, !PT ;  /* 0xffffe00030277812 */ /* 0x000fe400078ec0ff */
[----:B------:R-:W-:Y:S01]  /*b580*/  LOP3.LUT R40, R49, 0xffffe000, RZ, 0xc0, !PT ;  /* 0xffffe00031287812 */ /* 0x000fe200078ec0ff */
[----:B-1----:R1:W-:Y:S01]  /*b590*/  SYNCS.ARRIVE.TRANS64.RED.A1T0 RZ, [R87+URZ], RZ ;  /* 0x000000ff57ff79a7 */ /* 0x0023e200081004ff */
[----:B------:R-:W-:Y:S02]  /*b5a0*/  LOP3.LUT R41, R50, 0xffffe000, RZ, 0xc0, !PT ;  /* 0xffffe00032297812 */ /* 0x000fe400078ec0ff */
[----:B------:R-:W-:Y:S02]  /*b5b0*/  LOP3.LUT R42, R51, 0xffffe000, RZ, 0xc0, !PT ;  /* 0xffffe000332a7812 */ /* 0x000fe400078ec0ff */
[----:B------:R-:W-:Y:S02]  /*b5c0*/  LOP3.LUT R43, R44, 0xffffe000, RZ, 0xc0, !PT ;  /* 0xffffe0002c2b7812 */ /* 0x000fe400078ec0ff */
[----:B------:R-:W-:Y:S02]  /*b5d0*/  LOP3.LUT R44, R45, 0xffffe000, RZ, 0xc0, !PT ;  /* 0xffffe0002d2c7812 */ /* 0x000fe400078ec0ff */
[----:B------:R-:W-:Y:S02]  /*b5e0*/  LOP3.LUT R45, R46, 0xffffe000, RZ, 0xc0, !PT ;  /* 0xffffe0002e2d7812 */ /* 0x000fe400078ec0ff */
[----:B------:R-:W-:Y:S01]  /*b5f0*/  LOP3.LUT R46, R47, 0xffffe000, RZ, 0xc0, !PT ;  /* 0xffffe0002f2e7812 */ /* 0x000fe200078ec0ff */
[C---:B------:R-:W-:Y:S01]  /*b600*/  FMUL R4, R32.reuse, R4 ;  /* 0x0000000420047220 */ /* 0x040fe20000400000 */
[C---:B------:R-:W-:Y:S01]  /*b610*/  FMUL R5, R32.reuse, R5 ;  /* 0x0000000520057220 */ /* 0x040fe20000400000 */
[C---:B------:R-:W-:Y:S01]  /*b620*/  FMUL R6, R32.reuse, R6 ;  /* 0x0000000620067220 */ /* 0x040fe20000400000 */
[C---:B------:R-:W-:Y:S01]  /*b630*/  FMUL R7, R32.reuse, R7 ;  /* 0x0000000720077220 */ /* 0x040fe20000400000 */
[C---:B------:R-:W-:Y:S01]  /*b640*/  FFMA R4, R35.reuse, R0, R4 ;  /* 0x0000000023047223 */ /* 0x040fe20000000004 */
[C---:B------:R-:W-:Y:S01]  /*b650*/  FFMA R5, R35.reuse, R2, R5 ;  /* 0x0000000223057223 */ /* 0x040fe20000000005 */
[C---:B------:R-:W-:Y:S01]  /*b660*/  FFMA R6, R35.reuse, R3, R6 ;  /* 0x0000000323067223 */ /* 0x040fe20000000006 */
[C---:B------:R-:W-:Y:S01]  /*b670*/  FFMA R7, R35.reuse, R20, R7 ;  /* 0x0000001423077223 */ /* 0x040fe20000000007 */
[C---:B------:R-:W-:Y:S01]  /*b680*/  FMUL R8, R32.reuse, R8 ;  /* 0x0000000820087220 */ /* 0x040fe20000400000 */
        /* <DEDUP_REMOVED lines=9> */
[----:B------:R-:W-:Y:S01]  /*b720*/  F2FP.TF32.F32.PACK_B R7, R7 ;  /* 0x00000007ff07723e */ /* 0x000fe200024050ff */
[C---:B------:R-:W-:Y:S01]  /*b730*/  FFMA R11, R35.reuse, R38, R11 ;  /* 0x00000026230b7223 */ /* 0x040fe2000000000b */
[C---:B------:R-:W-:Y:S01]  /*b740*/  FMUL R12, R32.reuse, R12 ;  /* 0x0000000c200c7220 */ /* 0x040fe20000400000 */
[----:B------:R-:W-:Y:S01]  /*b750*/  F2FP.TF32.F32.PACK_B R8, R8 ;  /* 0x00000008ff08723e */ /* 0x000fe200024050ff */
[C---:B------:R-:W-:Y:S01]  /*b760*/  FMUL R13, R32.reuse, R13 ;  /* 0x0000000d200d7220 */ /* 0x040fe20000400000 */
[----:B------:R1:W-:Y:S01]  /*b770*/  STS.128 [R79+0x6000], R4 ;  /* 0x006000044f007388 */ /* 0x0003e20000000c00 */
        /* <DEDUP_REMOVED lines=8> */
[C---:B------:R-:W-:Y:S01]  /*b800*/  FFMA R15, R35.reuse, R42, R15 ;  /* 0x0000002a230f7223 */ /* 0x040fe2000000000f */
[C---:B------:R-:W-:Y:S01]  /*b810*/  FMUL R16, R32.reuse, R16 ;  /* 0x0000001020107220 */ /* 0x040fe20000400000 */
[----:B------:R-:W-:Y:S01]  /*b820*/  F2FP.TF32.F32.PACK_B R12, R12 ;  /* 0x0000000cff0c723e */ /* 0x000fe200024050ff */
[----:B------:R1:W-:Y:S01]  /*b830*/  STS.128 [R78+0x6010], R8 ;  /* 0x006010084e007388 */ /* 0x0003e20000000c00 */
[C---:B------:R-:W-:Y:S01]  /*b840*/  FMUL R17, R32.reuse, R17 ;  /* 0x0000001120117220 */ /* 0x040fe20000400000 */
[C---:B------:R-:W-:Y:S01]  /*b850*/  FMUL R18, R32.reuse, R18 ;  /* 0x0000001220127220 */ /* 0x040fe20000400000 */
[----:B------:R-:W-:Y:S01]  /*b860*/  FMUL R19, R32, R19 ;  /* 0x0000001320137220 */ /* 0x000fe20000400000 */
[----:B------:R-:W-:Y:S01]  /*b870*/  F2FP.TF32.F32.PACK_B R13, R13 ;  /* 0x0000000dff0d723e */ /* 0x000fe200024050ff */
[C---:B------:R-:W-:Y:S01]  /*b880*/  FFMA R16, R35.reuse, R43, R16 ;  /* 0x0000002b23107223 */ /* 0x040fe20000000010 */
[----:B------:R-:W-:Y:S01]  /*b890*/  F2FP.TF32.F32.PACK_B R14, R14 ;  /* 0x0000000eff0e723e */ /* 0x000fe200024050ff */
[C---:B------:R-:W-:Y:S01]  /*b8a0*/  FFMA R17, R35.reuse, R44, R17 ;  /* 0x0000002c23117223 */ /* 0x040fe20000000011 */
[----:B------:R-:W-:Y:S01]  /*b8b0*/  F2FP.TF32.F32.PACK_B R15, R15 ;  /* 0x0000000fff0f723e */ /* 0x000fe200024050ff */
[C---:B------:R-:W-:Y:S01]  /*b8c0*/  FFMA R18, R35.reuse, R45, R18 ;  /* 0x0000002d23127223 */ /* 0x040fe20000000012 */
[----:B------:R-:W-:Y:S01]  /*b8d0*/  FFMA R19, R35, R46, R19 ;  /* 0x0000002e23137223 */ /* 0x000fe20000000013 */
[----:B------:R-:W-:Y:S02]  /*b8e0*/  F2FP.TF32.F32.PACK_B R16, R16 ;  /* 0x00000010ff10723e */ /* 0x000fe400024050ff */
[----:B------:R1:W-:Y:S01]  /*b8f0*/  STS.128 [R77+0x6020], R12 ;  /* 0x0060200c4d007388 */ /* 0x0003e20000000c00 */
[----:B------:R-:W-:Y:S02]  /*b900*/  F2FP.TF32.F32.PACK_B R17, R17 ;  /* 0x00000011ff11723e */ /* 0x000fe400024050ff */
        /* <DEDUP_REMOVED lines=25> */
.L_x_178:
[----:B------:R-:W-:Y:S05]  /*baa0*/  BSYNC.RECONVERGENT B0 ;  /* 0x0000000000007941 */ /* 0x000fea0003800200 */
.L_x_177:
[----:B------:R-:W-:Y:S01]  /*bab0*/  BAR.SYNC.DEFER_BLOCKING 0x1, 0x80 ;  /* 0x0042000000007b1d */ /* 0x000fe20000010000 */
[----:B------:R-:W-:Y:S01]  /*bac0*/  UISETP.NE.AND UP0, UPT, UR50, -0x8, UPT ;  /* 0xfffffff83200788c */ /* 0x000fe2000bf05270 */
[----:B------:R-:W-:Y:S08]  /*bad0*/  IADD3 R0, PT, PT, R30, 0x1, RZ ;  /* 0x000000011e007810 */ /* 0x000ff00007ffe0ff */
[----:B------:R-:W-:Y:S05]  /*bae0*/  BRA.U !UP0, `(.L_x_179) ;  /* 0x0000000108287547 */ /* 0x000fea000b800000 */
[----:B------:R-:W-:Y:S01]  /*baf0*/  ISETP.NE.AND P0, PT, R86, RZ, PT ;  /* 0x000000ff5600720c */ /* 0x000fe20003f05270 */
[----:B------:R-:W-:Y:S01]  /*bb00*/  IMAD.U32 R3, RZ, RZ, UR51 ;  /* 0x00000033ff037e24 */ /* 0x000fe2000f8e00ff */
[----:B------:R-:W-:Y:S01]  /*bb10*/  UIADD3 UR51, UPT, UPT, UR51, 0x1, URZ ;  /* 0x0000000133337890 */ /* 0x000fe2000fffe0ff */
[----:B------:R-:W-:Y:S03]  /*bb20*/  IMAD.U32 R2, RZ, RZ, UR37 ;  /* 0x00000025ff027e24 */ /* 0x000fe6000f8e00ff */
[----:B------:R-:W-:Y:S04]  /*bb30*/  UISETP.NE.AND UP0, UPT, UR51, 0x4, UPT ;  /* 0x000000043300788c */ /* 0x000fe8000bf05270 */
[----:B------:R-:W-:Y:S03]  /*bb40*/  USEL UR51, UR51, URZ, UP0 ;  /* 0x000000ff33337287 */ /* 0x000fe60008000000 */
[----:B------:R-:W-:Y:S05]  /*bb50*/  @P0 LEA R3, R3, UR49, 0x3 ;  /* 0x0000003103030c11 */ /* 0x000fea000f8e18ff */
[----:B------:R-:W-:Y:S05]  /*bb60*/  @P0 VIADD R3, R3, 0x60 ;  /* 0x0000006003030836 */ /* 0x000fea0000000000 */
[----:B------:R-:W-:Y:S04]  /*bb70*/  @P0 PRMT R2, R2, 0x654, R3 ;  /* 0x0000065402020816 */ /* 0x000fe80000000003 */
[----:B------:R2:W-:Y:S03]  /*bb80*/  @P0 SYNCS.ARRIVE.TRANS64.RED.A1T0 RZ, [R2+URZ], RZ ;  /* 0x000000ff02ff09a7 */ /* 0x0005e600081004ff */
.L_x_179:
[----:B------:R-:W-:Y:S01]  /*bb90*/  ISETP.NE.AND P2, PT, R82, RZ, PT ;  /* 0x000000ff5200720c */ /* 0x000fe20003f45270 */
[----:B------:R-:W-:Y:S01]  /*bba0*/  UIADD3 UR50, UPT, UPT, UR50, 0x8, URZ ;  /* 0x0000000832327890 */ /* 0x000fe2000fffe0ff */
[----:B------:R-:W-:Y:S01]  /*bbb0*/  ISETP.NE.AND P0, PT, R84, 0x2, PT ;  /* 0x000000025400780c */ /* 0x000fe20003f05270 */
[----:B------:R-:W-:Y:S01]  /*bbc0*/  IMAD.IADD R20, R29, 0x1, R66 ;  /* 0x000000011d147824 */ /* 0x000fe200078e0242 */
[----:B------:R-:W-:Y:S01]  /*bbd0*/  ISETP.NE.AND P1, PT, R0, 0x4, PT ;  /* 0x000000040000780c */ /* 0x000fe20003f25270 */
[----:B------:R-:W-:Y:S01]  /*bbe0*/  IMAD.IADD R21, R31, 0x1, R68 ;  /* 0x000000011f157824 */ /* 0x000fe200078e0244 */
[----:B--2---:R-:W-:Y:S02]  /*bbf0*/  SEL R2, RZ, 0x1, P0 ;  /* 0x00000001ff027807 */ /* 0x004fe40000000000 */
[----:B------:R-:W-:Y:S02]  /*bc00*/  SEL R3, RZ, 0x1, P1 ;  /* 0x00000001ff037807 */ /* 0x000fe40000800000 */
[----:B------:R-:W-:Y:S02]  /*bc10*/  LOP3.LUT R75, R75, R2, RZ, 0x3c, !PT ;  /* 0x000000024b4b7212 */ /* 0x000fe400078e3cff */
[----:B------:R-:W-:Y:S02]  /*bc20*/  LOP3.LUT R76, R76, R3, RZ, 0x3c, !PT ;  /* 0x000000034c4c7212 */ /* 0x000fe400078e3cff */
[----:B------:R-:W-:Y:S02]  /*bc30*/  @P2 R2UR UR36, R74 ;  /* 0x000000004a2422ca */ /* 0x000fe400000e0000 */
[----:B------:R-:W-:Y:S02]  /*bc40*/  SEL R84, R84, RZ, P0 ;  /* 0x000000ff54547207 */ /* 0x000fe40000000000 */
[----:B------:R-:W-:Y:S01]  /*bc50*/  SEL R30, R0, RZ, P1 ;  /* 0x000000ff001e7207 */ /* 0x000fe20000800000 */
[----:B------:R-:W-:Y:S10]  /*bc60*/  @P2 BRA `(.L_x_180) ;  /* 0xffffffa400142947 */ /* 0x000ff4000383ffff */
[----:B------:R-:W-:-:S09]  /*bc70*/  UISETP.NE.AND UP0, UPT, UR48, URZ, UPT ;  /* 0x000000ff3000728c */ /* 0x000fd2000bf05270 */
[----:B------:R-:W-:Y:S05]  /*bc80*/  BRA.U !UP0, `(.L_x_181) ;  /* 0x0000000108487547 */ /* 0x000fea000b800000 */
[----:B------:R-:W2:Y:S02]  /*bc90*/  LDCU.64 UR4, c[0x0][0x890] ;  /* 0x00011200ff0477ac */ /* 0x000ea40008000a00 */
[----:B--2---:R-:W-:-:S04]  /*bca0*/  UISETP.NE.U32.AND UP0, UPT, UR4, URZ, UPT ;  /* 0x000000ff0400728c */ /* 0x004fc8000bf05070 */
[----:B------:R-:W-:-:S09]  /*bcb0*/  UISETP.NE.AND.EX UP0, UPT, UR5, URZ, UPT, UP0 ;  /* 0x000000ff0500728c */ /* 0x000fd2000bf05300 */
[----:B------:R-:W-:Y:S05]  /*bcc0*/  BRA.U UP0, `(.L_x_182) ;  /* 0x00000001000c7547 */ /* 0x000fea000b800000 */
[----:B------:R-:W-:-:S13]  /*bcd0*/  FSETP.NEU.AND P0, PT, R35, RZ, PT ;  /* 0x000000ff2300720b */ /* 0x000fda0003f0d000 */
[----:B------:R-:W-:Y:S05]  /*bce0*/  @!P0 EXIT ;  /* 0x000000000000894d */ /* 0x000fea0003800000 */
[----:B------:R-:W-:Y:S05]  /*bcf0*/  BRA `(.L_x_181) ;  /* 0x00000000002c7947 */ /* 0x000fea0003800000 */
.L_x_182:
[----:B------:R-:W-:Y:S01]  /*bd00*/  ISETP.NE.AND P0, PT, R83, RZ, PT ;  /* 0x000000ff5300720c */ /* 0x000fe20003f05270 */
[----:B------:R-:W-:-:S12]  /*bd10*/  BSSY.RECONVERGENT B0, `(.L_x_181) ;  /* 0x0000009000007945 */ /* 0x000fd80003800200 */
[----:B------:R-:W-:Y:S05]  /*bd20*/  @P0 BRA `(.L_x_183) ;  /* 0x0000000000140947 */ /* 0x000fea0003800000 */
[----:B------:R-:W2:Y:S02]  /*bd30*/  LDCU.64 UR4, c[0x0][0x888] ;  /* 0x00011100ff0477ac */ /* 0x000ea40008000a00 */
[----:B--2---:R-:W-:-:S04]  /*bd40*/  ISETP.NE.U32.AND P0, PT, RZ, UR4, PT ;  /* 0x00000004ff007c0c */ /* 0x004fc8000bf05070 */
[----:B------:R-:W-:-:S13]  /*bd50*/  ISETP.NE.AND.EX P0, PT, RZ, UR5, PT, P0 ;  /* 0x00000005ff007c0c */ /* 0x000fda000bf05300 */
[----:B------:R-:W-:Y:S05]  /*bd60*/  @!P0 EXIT ;  /* 0x000000000000894d */ /* 0x000fea0003800000 */
[----:B------:R-:W-:Y:S05]  /*bd70*/  BRA `(.L_x_184) ;  /* 0x0000000000087947 */ /* 0x000fea0003800000 */
.L_x_183:
[----:B------:R-:W-:-:S13]  /*bd80*/  FSETP.NEU.AND P0, PT, R35, RZ, PT ;  /* 0x000000ff2300720b */ /* 0x000fda0003f0d000 */
[----:B------:R-:W-:Y:S05]  /*bd90*/  @!P0 EXIT ;  /* 0x000000000000894d */ /* 0x000fea0003800000 */
.L_x_184:
[----:B------:R-:W-:Y:S05]  /*bda0*/  BSYNC.RECONVERGENT B0 ;  /* 0x0000000000007941 */ /* 0x000fea0003800200 */
.L_x_181:
[----:B------:R-:W-:Y:S01]  /*bdb0*/  ULEA UR4, UR51, UR49, 0x3 ;  /* 0x0000003133047291 */ /* 0x000fe2000f8e18ff */
[----:B------:R-:W-:-:S04]  /*bdc0*/  DEPBAR.LE SB0, 0x0 ;  /* 0x000080000000791a */ /* 0x000fc80000000000 */
[----:B------:R-:W-:-:S04]  /*bdd0*/  UIADD3 UR4, UPT, UPT, UR4, 0x60, URZ ;  /* 0x0000006004047890 */ /* 0x000fc8000fffe0ff */
[----:B------:R-:W-:-:S09]  /*bde0*/  UPRMT UR4, UR37, 0x654, UR4 ;  /* 0x0000065425047896 */ /* 0x000fd20008000004 */
[----:B------:R-:W-:Y:S01]  /*bdf0*/  SYNCS.ARRIVE.TRANS64.RED.A1T0 RZ, [UR4], RZ ;  /* 0x000000ffffff79a7 */ /* 0x000fe20008100404 */
[----:B------:R-:W-:Y:S05]  /*be00*/  EXIT ;  /* 0x000000000000794d */ /* 0x000fea0003800000 */
.L_x_24:
[----:B--2---:R2:W4:Y:S02]  /*be10*/  SYNCS.PHASECHK.TRANS64.TRYWAIT P0, [R3+URZ+0x100], R2 ;  /* 0x00010002030075a7 */ /* 0x00452400080011ff */
[----:B----4-:R-:W-:Y:S05]  /*be20*/  @!P0 NANOSLEEP.SYNCS 0x989680 ;  /* 0x009896800000895d */ /* 0x010fea0003900000 */
[----:B------:R-:W4:Y:S02]  /*be30*/  @!P0 SYNCS.PHASECHK.TRANS64 P0, [R3+URZ+0x100], R2 ;  /* 0x00010002030085a7 */ /* 0x000f2400080010ff */
[----:B----4-:R-:W-:Y:S05]  /*be40*/  @!P0 BRA `(.L_x_24) ;  /* 0xfffffffc00f08947 */ /* 0x010fea000383ffff */
[----:B------:R-:W-:Y:S05]  /*be50*/  BRA `(.L_x_185) ;  /* 0xffffff5800707947 */ /* 0x000fea000383ffff */
.L_x_27:
[----:B-1----:R-:W-:-:S07]  /*be60*/  MOV R2, UR33 ;  /* 0x0000002100027c02 */ /* 0x002fce0008000f00 */
.L_x_186:
[----:B-1----:R1:W2:Y:S02]  /*be70*/  SYNCS.PHASECHK.TRANS64.TRYWAIT P0, [R2+URZ+0x20], R5 ;  /* 0x00002005020075a7 */ /* 0x0022a400080011ff */
[----:B--2---:R-:W-:Y:S05]  /*be80*/  @!P0 NANOSLEEP.SYNCS 0x989680 ;  /* 0x009896800000895d */ /* 0x004fea0003900000 */
[----:B------:R-:W2:Y:S02]  /*be90*/  @!P0 SYNCS.PHASECHK.TRANS64 P0, [R2+URZ+0x20], R5 ;  /* 0x00002005020085a7 */ /* 0x000ea400080010ff */
[----:B--2---:R-:W-:Y:S05]  /*bea0*/  @!P0 BRA `(.L_x_186) ;  /* 0xfffffffc00f08947 */ /* 0x004fea000383ffff */
[----:B------:R-:W-:Y:S05]  /*beb0*/  BRA `(.L_x_26) ;  /* 0xffffff5800d87947 */ /* 0x000fea000383ffff */
.L_x_34:
[----:B-1----:R-:W-:-:S07]  /*bec0*/  MOV R2, UR33 ;  /* 0x0000002100027c02 */ /* 0x002fce0008000f00 */
.L_x_187:
[----:B-1----:R1:W2:Y:S02]  /*bed0*/  SYNCS.PHASECHK.TRANS64.TRYWAIT P0, [R2+URZ+0x20], R5 ;  /* 0x00002005020075a7 */ /* 0x0022a400080011ff */
[----:B--2---:R-:W-:Y:S05]  /*bee0*/  @!P0 NANOSLEEP.SYNCS 0x989680 ;  /* 0x009896800000895d */ /* 0x004fea0003900000 */
[----:B------:R-:W2:Y:S02]  /*bef0*/  @!P0 SYNCS.PHASECHK.TRANS64 P0, [R2+URZ+0x20], R5 ;  /* 0x00002005020085a7 */ /* 0x000ea400080010ff */
[----:B--2---:R-:W-:Y:S05]  /*bf00*/  @!P0 BRA `(.L_x_187) ;  /* 0xfffffffc00f08947 */ /* 0x004fea000383ffff */
[----:B------:R-:W-:Y:S05]  /*bf10*/  BRA `(.L_x_33) ;  /* 0xffffff5c00c47947 */ /* 0x000fea000383ffff */
.L_x_39:
[----:B-1----:R1:W2:Y:S02]  /*bf20*/  SYNCS.PHASECHK.TRANS64.TRYWAIT P0, [R2+URZ+0x90], R3 ;  /* 0x00009003020075a7 */ /* 0x0022a400080011ff */
[----:B--2---:R-:W-:Y:S05]  /*bf30*/  @!P0 NANOSLEEP.SYNCS 0x989680 ;  /* 0x009896800000895d */ /* 0x004fea0003900000 */
[----:B------:R-:W2:Y:S02]  /*bf40*/  @!P0 SYNCS.PHASECHK.TRANS64 P0, [R2+URZ+0x90], R3 ;  /* 0x00009003020085a7 */ /* 0x000ea400080010ff */
[----:B--2---:R-:W-:Y:S05]  /*bf50*/  @!P0 BRA `(.L_x_39) ;  /* 0xfffffffc00f08947 */ /* 0x004fea000383ffff */
[----:B------:R-:W-:Y:S05]  /*bf60*/  BRA `(.L_x_188) ;  /* 0xffffff6000907947 */ /* 0x000fea000383ffff */
.L_x_43:
[----:B---3--:R-:W-:-:S07]  /*bf70*/  MOV R0, UR4 ;  /* 0x0000000400007c02 */ /* 0x008fce0008000f00 */
.L_x_189:
[----:B-1----:R1:W2:Y:S02]  /*bf80*/  SYNCS.PHASECHK.TRANS64.TRYWAIT P0, [R0+URZ], R3 ;  /* 0x00000003000075a7 */ /* 0x0022a400080011ff */
[----:B--2---:R-:W-:Y:S05]  /*bf90*/  @!P0 NANOSLEEP.SYNCS 0x989680 ;  /* 0x009896800000895d */ /* 0x004fea0003900000 */
[----:B------:R-:W2:Y:S02]  /*bfa0*/  @!P0 SYNCS.PHASECHK.TRANS64 P0, [R0+URZ], R3 ;  /* 0x00000003000085a7 */ /* 0x000ea400080010ff */
[----:B--2---:R-:W-:Y:S05]  /*bfb0*/  @!P0 BRA `(.L_x_189) ;  /* 0xfffffffc00f08947 */ /* 0x004fea000383ffff */
[----:B------:R-:W-:Y:S05]  /*bfc0*/  BRA `(.L_x_190) ;  /* 0xffffff6800007947 */ /* 0x000fea000383ffff */
.L_x_44:
[----:B---3--:R-:W-:-:S07]  /*bfd0*/  MOV R0, UR4 ;  /* 0x0000000400007c02 */ /* 0x008fce0008000f00 */
.L_x_191:
[----:B-1----:R1:W2:Y:S02]  /*bfe0*/  SYNCS.PHASECHK.TRANS64.TRYWAIT P0, [R0+URZ], R3 ;  /* 0x00000003000075a7 */ /* 0x0022a400080011ff */
[----:B--2---:R-:W-:Y:S05]  /*bff0*/  @!P0 NANOSLEEP.SYNCS 0x989680 ;  /* 0x009896800000895d */ /* 0x004fea0003900000 */
[----:B------:R-:W2:Y:S02]  /*c000*/  @!P0 SYNCS.PHASECHK.TRANS64 P0, [R0+URZ], R3 ;  /* 0x00000003000085a7 */ /* 0x000ea400080010ff */
[----:B--2---:R-:W-:Y:S05]  /*c010*/  @!P0 BRA `(.L_x_191) ;  /* 0xfffffffc00f08947 */ /* 0x004fea000383ffff */
[----:B------:R-:W-:Y:S05]  /*c020*/  BRA `(.L_x_192) ;  /* 0xffffff68000c7947 */ /* 0x000fea000383ffff */
.L_x_45:
[----:B---3--:R-:W-:-:S07]  /*c030*/  MOV R0, UR4 ;  /* 0x0000000400007c02 */ /* 0x008fce0008000f00 */
.L_x_193:
[----:B-1----:R1:W2:Y:S02]  /*c040*/  SYNCS.PHASECHK.TRANS64.TRYWAIT P0, [R0+URZ], R3 ;  /* 0x00000003000075a7 */ /* 0x0022a400080011ff */
[----:B--2---:R-:W-:Y:S05]  /*c050*/  @!P0 NANOSLEEP.SYNCS 0x989680 ;  /* 0x009896800000895d */ /* 0x004fea0003900000 */
[----:B------:R-:W2:Y:S02]  /*c060*/  @!P0 SYNCS.PHASECHK.TRANS64 P0, [R0+URZ], R3 ;  /* 0x00000003000085a7 */ /* 0x000ea400080010ff */
[----:B--2---:R-:W-:Y:S05]  /*c070*/  @!P0 BRA `(.L_x_193) ;  /* 0xfffffffc00f08947 */ /* 0x004fea000383ffff */
[----:B------:R-:W-:Y:S05]  /*c080*/  BRA `(.L_x_194) ;  /* 0xffffff6800187947 */ /* 0x000fea000383ffff */
.L_x_48:
[----:B-1----:R1:W2:Y:S02]  /*c090*/  SYNCS.PHASECHK.TRANS64.TRYWAIT P0, [R0+URZ+0xf0], R5 ;  /* 0x0000f005000075a7 */ /* 0x0022a400080011ff */
[----:B--2---:R-:W-:Y:S05]  /*c0a0*/  @!P0 NANOSLEEP.SYNCS 0x989680 ;  /* 0x009896800000895d */ /* 0x004fea0003900000 */
[----:B------:R-:W2:Y:S02]  /*c0b0*/  @!P0 SYNCS.PHASECHK.TRANS64 P0, [R0+URZ+0xf0], R5 ;  /* 0x0000f005000085a7 */ /* 0x000ea400080010ff */
[----:B--2---:R-:W-:Y:S05]  /*c0c0*/  @!P0 BRA `(.L_x_48) ;  /* 0xfffffffc00f08947 */ /* 0x004fea000383ffff */
[----:B------:R-:W-:Y:S05]  /*c0d0*/  BRA `(.L_x_195) ;  /* 0xffffff6800787947 */ /* 0x000fea000383ffff */
.L_x_49:
[----:B------:R-:W-:-:S07]  /*c0e0*/  MOV R0, UR5 ;  /* 0x0000000500007c02 */ /* 0x000fce0008000f00 */
.L_x_196:
[----:B-1----:R1:W2:Y:S02]  /*c0f0*/  SYNCS.PHASECHK.TRANS64.TRYWAIT P0, [R0+URZ+0xa0], R7 ;  /* 0x0000a007000075a7 */ /* 0x0022a400080011ff */
[----:B--2---:R-:W-:Y:S05]  /*c100*/  @!P0 NANOSLEEP.SYNCS 0x989680 ;  /* 0x009896800000895d */ /* 0x004fea0003900000 */
[----:B------:R-:W2:Y:S02]  /*c110*/  @!P0 SYNCS.PHASECHK.TRANS64 P0, [R0+URZ+0xa0], R7 ;  /* 0x0000a007000085a7 */ /* 0x000ea400080010ff */
[----:B--2---:R-:W-:Y:S05]  /*c120*/  @!P0 BRA `(.L_x_196) ;  /* 0xfffffffc00f08947 */ /* 0x004fea000383ffff */
[----:B------:R-:W-:Y:S05]  /*c130*/  BRA `(.L_x_197) ;  /* 0xffffff6800887947 */ /* 0x000fea000383ffff */
.L_x_50:
[----:B-1----:R1:W2:Y:S02]  /*c140*/  SYNCS.PHASECHK.TRANS64.TRYWAIT P1, [R0+URZ+0x90], R5 ;  /* 0x00009005000075a7 */ /* 0x0022a400080211ff */
[----:B--2---:R-:W-:Y:S05]  /*c150*/  @!P1 NANOSLEEP.SYNCS 0x989680 ;  /* 0x009896800000995d */ /* 0x004fea0003900000 */
[----:B------:R-:W2:Y:S02]  /*c160*/  @!P1 SYNCS.PHASECHK.TRANS64 P1, [R0+URZ+0x90], R5 ;  /* 0x00009005000095a7 */ /* 0x000ea400080210ff */
[----:B--2---:R-:W-:Y:S05]  /*c170*/  @!P1 BRA `(.L_x_50) ;  /* 0xfffffffc00f09947 */ /* 0x004fea000383ffff */
[----:B------:R-:W-:Y:S05]  /*c180*/  BRA `(.L_x_198) ;  /* 0xffffff6800b87947 */ /* 0x000fea000383ffff */
.L_x_53:
[----:B------:R-:W-:-:S07]  /*c190*/  MOV R0, UR5 ;  /* 0x0000000500007c02 */ /* 0x000fce0008000f00 */
.L_x_199:
[----:B-1----:R1:W2:Y:S02]  /*c1a0*/  SYNCS.PHASECHK.TRANS64.TRYWAIT P0, [R0+URZ+0xa0], R3 ;  /* 0x0000a003000075a7 */ /* 0x0022a400080011ff */
[----:B--2---:R-:W-:Y:S05]  /*c1b0*/  @!P0 NANOSLEEP.SYNCS 0x989680 ;  /* 0x009896800000895d */ /* 0x004fea0003900000 */
[----:B------:R-:W2:Y:S02]  /*c1c0*/  @!P0 SYNCS.PHASECHK.TRANS64 P0, [R0+URZ+0xa0], R3 ;  /* 0x0000a003000085a7 */ /* 0x000ea400080010ff */
[----:B--2---:R-:W-:Y:S05]  /*c1d0*/  @!P0 BRA `(.L_x_199) ;  /* 0xfffffffc00f08947 */ /* 0x004fea000383ffff */
[----:B------:R-:W-:Y:S05]  /*c1e0*/  BRA `(.L_x_52) ;  /* 0xffffff6c000c7947 */ /* 0x000fea000383ffff */
.L_x_62:
[----:B-1----:R-:W-:-:S04]  /*c1f0*/  MOV R4, UR6 ;  /* 0x0000000600047c02 */ /* 0x002fc80008000f00 */
[----:B------:R1:W2:Y:S03]  /*c200*/  SYNCS.PHASECHK.TRANS64.TRYWAIT P0, [R4+URZ+0x8], R5 ;  /* 0x00000805040075a7 */ /* 0x0002a600080011ff */
[----:B--2---:R-:W-:Y:S05]  /*c210*/  @!P0 NANOSLEEP.SYNCS 0x989680 ;  /* 0x009896800000895d */ /* 0x004fea0003900000 */
[----:B------:R-:W2:Y:S02]  /*c220*/  @!P0 SYNCS.PHASECHK.TRANS64 P0, [R4+URZ+0x8], R5 ;  /* 0x00000805040085a7 */ /* 0x000ea400080010ff */
[----:B--2---:R-:W-:Y:S05]  /*c230*/  @!P0 BRA `(.L_x_62) ;  /* 0xfffffffc00ec8947 */ /* 0x004fea000383ffff */
[----:B------:R-:W-:Y:S05]  /*c240*/  BRA `(.L_x_61) ;  /* 0xffffff6c00c07947 */ /* 0x000fea000383ffff */
.L_x_64:
[----:B------:R-:W-:Y:S01]  /*c250*/  BSSY B0, `(.L_x_200) ;  /* 0x0000006000007945 */ /* 0x000fe20003800000 */
[----:B------:R-:W-:-:S07]  /*c260*/  MOV R15, 0xffffffff ;  /* 0xffffffff000f7802 */ /* 0x000fce0000000f00 */
[----:B-1---5:R-:W-:Y:S05]  /*c270*/  WARPSYNC.COLLECTIVE R15, `(.L_x_201) ;  /* 0x000000000f0c7348 */ /* 0x022fea0003c00000 */
[----:B------:R-:W-:Y:S02]  /*c280*/  ELECT P6, UR79, PT ;  /* 0x00000000004f782f */ /* 0x000fe400038c0000 */
[----:B------:R-:W-:Y:S01]  /*c290*/  MOV R14, UR79 ;  /* 0x0000004f000e7c02 */ /* 0x000fe20008000f00 */
[----:B-1---5:R-:W-:Y:S10]  /*c2a0*/  ENDCOLLECTIVE ;  /* 0x000000000000791b */ /* 0x022ff40003800000 */
.L_x_201:
[----:B------:R-:W-:Y:S05]  /*c2b0*/  BSYNC B0 ;  /* 0x0000000000007941 */ /* 0x000fea0003800000 */
.L_x_200:
[----:B------:R-:W-:Y:S05]  /*c2c0*/  BRA `(.L_x_202) ;  /* 0xffffff6c00f07947 */ /* 0x000fea000383ffff */
.L_x_66:
[----:B-1----:R-:W-:-:S04]  /*c2d0*/  MOV R2, UR6 ;  /* 0x0000000600027c02 */ /* 0x002fc80008000f00 */
[----:B------:R1:W2:Y:S03]  /*c2e0*/  SYNCS.PHASECHK.TRANS64.TRYWAIT P0, [R2+URZ+0x8], R3 ;  /* 0x00000803020075a7 */ /* 0x0002a600080011ff */
[----:B--2---:R-:W-:Y:S05]  /*c2f0*/  @!P0 NANOSLEEP.SYNCS 0x989680 ;  /* 0x009896800000895d */ /* 0x004fea0003900000 */
[----:B------:R-:W2:Y:S02]  /*c300*/  @!P0 SYNCS.PHASECHK.TRANS64 P0, [R2+URZ+0x8], R3 ;  /* 0x00000803020085a7 */ /* 0x000ea400080010ff */
[----:B--2---:R-:W-:Y:S05]  /*c310*/  @!P0 BRA `(.L_x_66) ;  /* 0xfffffffc00ec8947 */ /* 0x004fea000383ffff */
[----:B------:R-:W-:Y:S05]  /*c320*/  BRA `(.L_x_65) ;  /* 0xffffff6c00f47947 */ /* 0x000fea000383ffff */
.L_x_67:
[----:B-1----:R1:W2:Y:S02]  /*c330*/  SYNCS.PHASECHK.TRANS64.TRYWAIT P0, [R0+URZ+0x90], R5 ;  /* 0x00009005000075a7 */ /* 0x0022a400080011ff */
[----:B--2---:R-:W-:Y:S05]  /*c340*/  @!P0 NANOSLEEP.SYNCS 0x989680 ;  /* 0x009896800000895d */ /* 0x004fea0003900000 */
[----:B------:R-:W2:Y:S02]  /*c350*/  @!P0 SYNCS.PHASECHK.TRANS64 P0, [R0+URZ+0x90], R5 ;  /* 0x00009005000085a7 */ /* 0x000ea400080010ff */
[----:B--2---:R-:W-:Y:S05]  /*c360*/  @!P0 BRA `(.L_x_67) ;  /* 0xfffffffc00f08947 */ /* 0x004fea000383ffff */
[----:B------:R-:W-:Y:S05]  /*c370*/  BRA `(.L_x_203) ;  /* 0xffffff7400007947 */ /* 0x000fea000383ffff */
.L_x_69:
[----:B------:R-:W-:-:S07]  /*c380*/  MOV R0, UR8 ;  /* 0x0000000800007c02 */ /* 0x000fce0008000f00 */
.L_x_204:
[----:B-1----:R1:W2:Y:S02]  /*c390*/  SYNCS.PHASECHK.TRANS64.TRYWAIT P0, [R0+URZ+0xd0], R5 ;  /* 0x0000d005000075a7 */ /* 0x0022a400080011ff */
[----:B--2---:R-:W-:Y:S05]  /*c3a0*/  @!P0 NANOSLEEP.SYNCS 0x989680 ;  /* 0x009896800000895d */ /* 0x004fea0003900000 */
[----:B------:R-:W2:Y:S02]  /*c3b0*/  @!P0 SYNCS.PHASECHK.TRANS64 P0, [R0+URZ+0xd0], R5 ;  /* 0x0000d005000085a7 */ /* 0x000ea400080010ff */
[----:B--2---:R-:W-:Y:S05]  /*c3c0*/  @!P0 BRA `(.L_x_204) ;  /* 0xfffffffc00f08947 */ /* 0x004fea000383ffff */
[----:B------:R-:W-:Y:S05]  /*c3d0*/  BRA `(.L_x_205) ;  /* 0xffffff74004c7947 */ /* 0x000fea000383ffff */
.L_x_72:
[----:B------:R-:W-:Y:S07]  /*c3e0*/  MOV R0, UR14 ;  /* 0x0000000e00007c02 */ /* 0x000fee0008000f00 */
.L_x_206:
[----:B-1----:R1:W2:Y:S02]  /*c3f0*/  SYNCS.PHASECHK.TRANS64.TRYWAIT P0, [R0+URZ], R5 ;  /* 0x00000005000075a7 */ /* 0x0022a400080011ff */
[----:B--2---:R-:W-:Y:S05]  /*c400*/  @!P0 NANOSLEEP.SYNCS 0x989680 ;  /* 0x009896800000895d */ /* 0x004fea0003900000 */
[----:B------:R-:W2:Y:S02]  /*c410*/  @!P0 SYNCS.PHASECHK.TRANS64 P0, [R0+URZ], R5 ;  /* 0x00000005000085a7 */ /* 0x000ea400080010ff */
[----:B--2---:R-:W-:Y:S05]  /*c420*/  @!P0 BRA `(.L_x_206) ;  /* 0xfffffffc00f08947 */ /* 0x004fea000383ffff */
[----:B------:R-:W-:Y:S05]  /*c430*/  BRA `(.L_x_71) ;  /* 0xffffff7400607947 */ /* 0x000fea000383ffff */
.L_x_76:
[----:B-1----:R-:W-:-:S07]  /*c440*/  MOV R0, UR8 ;  /* 0x0000000800007c02 */ /* 0x002fce0008000f00 */
.L_x_207:
[----:B-1----:R1:W2:Y:S02]  /*c450*/  SYNCS.PHASECHK.TRANS64.TRYWAIT P0, [R0+URZ], R3 ;  /* 0x00000003000075a7 */ /* 0x0022a400080011ff */
[----:B--2---:R-:W-:Y:S05]  /*c460*/  @!P0 NANOSLEEP.SYNCS 0x989680 ;  /* 0x009896800000895d */ /* 0x004fea0003900000 */
[----:B------:R-:W2:Y:S02]  /*c470*/  @!P0 SYNCS.PHASECHK.TRANS64 P0, [R0+URZ], R3 ;  /* 0x00000003000085a7 */ /* 0x000ea400080010ff */
[----:B--2---:R-:W-:Y:S05]  /*c480*/  @!P0 BRA `(.L_x_207) ;  /* 0xfffffffc00f08947 */ /* 0x004fea000383ffff */
[----:B------:R-:W-:Y:S05]  /*c490*/  BRA `(.L_x_208) ;  /* 0xffffff7800a47947 */ /* 0x000fea000383ffff */
.L_x_77:
[----:B------:R-:W-:-:S07]  /*c4a0*/  MOV R0, UR8 ;  /* 0x0000000800007c02 */ /* 0x000fce0008000f00 */
.L_x_209:
[----:B-1----:R1:W2:Y:S02]  /*c4b0*/  SYNCS.PHASECHK.TRANS64.TRYWAIT P0, [R0+URZ], R3 ;  /* 0x00000003000075a7 */ /* 0x0022a400080011ff */
[----:B--2---:R-:W-:Y:S05]  /*c4c0*/  @!P0 NANOSLEEP.SYNCS 0x989680 ;  /* 0x009896800000895d */ /* 0x004fea0003900000 */
[----:B------:R-:W2:Y:S02]  /*c4d0*/  @!P0 SYNCS.PHASECHK.TRANS64 P0, [R0+URZ], R3 ;  /* 0x00000003000085a7 */ /* 0x000ea400080010ff */
[----:B--2---:R-:W-:Y:S05]  /*c4e0*/  @!P0 BRA `(.L_x_209) ;  /* 0xfffffffc00f08947 */ /* 0x004fea000383ffff */
[----:B------:R-:W-:Y:S05]  /*c4f0*/  BRA `(.L_x_210) ;  /* 0xffffff7800b07947 */ /* 0x000fea000383ffff */
.L_x_78:
[----:B------:R-:W-:-:S07]  /*c500*/  MOV R0, UR8 ;  /* 0x0000000800007c02 */ /* 0x000fce0008000f00 */
.L_x_211:
[----:B-1----:R1:W2:Y:S02]  /*c510*/  SYNCS.PHASECHK.TRANS64.TRYWAIT P0, [R0+URZ], R3 ;  /* 0x00000003000075a7 */ /* 0x0022a400080011ff */
[----:B--2---:R-:W-:Y:S05]  /*c520*/  @!P0 NANOSLEEP.SYNCS 0x989680 ;  /* 0x009896800000895d */ /* 0x004fea0003900000 */
[----:B------:R-:W2:Y:S02]  /*c530*/  @!P0 SYNCS.PHASECHK.TRANS64 P0, [R0+URZ], R3 ;  /* 0x00000003000085a7 */ /* 0x000ea400080010ff */
[----:B--2---:R-:W-:Y:S05]  /*c540*/  @!P0 BRA `(.L_x_211) ;  /* 0xfffffffc00f08947 */ /* 0x004fea000383ffff */
[----:B------:R-:W-:Y:S05]  /*c550*/  BRA `(.L_x_212) ;  /* 0xffffff7800bc7947 */ /* 0x000fea000383ffff */
.L_x_81:
[----:B------:R-:W-:-:S07]  /*c560*/  MOV R0, UR7 ;  /* 0x0000000700007c02 */ /* 0x000fce0008000f00 */
.L_x_213:
[----:B-1----:R1:W2:Y:S02]  /*c570*/  SYNCS.PHASECHK.TRANS64.TRYWAIT P1, [R0+URZ+0x110], R3 ;  /* 0x00011003000075a7 */ /* 0x0022a400080211ff */
[----:B--2---:R-:W-:Y:S05]  /*c580*/  @!P1 NANOSLEEP.SYNCS 0x989680 ;  /* 0x009896800000995d */ /* 0x004fea0003900000 */
[----:B------:R-:W2:Y:S02]  /*c590*/  @!P1 SYNCS.PHASECHK.TRANS64 P1, [R0+URZ+0x110], R3 ;  /* 0x00011003000095a7 */ /* 0x000ea400080210ff */
[----:B--2---:R-:W-:Y:S05]  /*c5a0*/  @!P1 BRA `(.L_x_213) ;  /* 0xfffffffc00f09947 */ /* 0x004fea000383ffff */
[----:B------:R-:W-:Y:S05]  /*c5b0*/  BRA `(.L_x_214) ;  /* 0xffffff7c00087947 */ /* 0x000fea000383ffff */
.L_x_86:
[----:B--2---:R2:W4:Y:S02]  /*c5c0*/  SYNCS.PHASECHK.TRANS64.TRYWAIT P0, [R0+URZ+0x90], R3 ;  /* 0x00009003000075a7 */ /* 0x00452400080011ff */
[----:B----4-:R-:W-:Y:S05]  /*c5d0*/  @!P0 NANOSLEEP.SYNCS 0x989680 ;  /* 0x009896800000895d */ /* 0x010fea0003900000 */
[----:B------:R-:W4:Y:S02]  /*c5e0*/  @!P0 SYNCS.PHASECHK.TRANS64 P0, [R0+URZ+0x90], R3 ;  /* 0x00009003000085a7 */ /* 0x000f2400080010ff */
[----:B----4-:R-:W-:Y:S05]  /*c5f0*/  @!P0 BRA `(.L_x_86) ;  /* 0xfffffffc00f08947 */ /* 0x010fea000383ffff */
[----:B------:R-:W-:Y:S05]  /*c600*/  BRA `(.L_x_215) ;  /* 0xffffff8000147947 */ /* 0x000fea000383ffff */
.L_x_89:
[----:B------:R-:W-:Y:S07]  /*c610*/  MOV R0, UR6 ;  /* 0x0000000600007c02 */ /* 0x000fee0008000f00 */
.L_x_216:
[----:B--2---:R2:W4:Y:S02]  /*c620*/  SYNCS.PHASECHK.TRANS64.TRYWAIT P0, [R0+URZ+0x88], R3 ;  /* 0x00008803000075a7 */ /* 0x00452400080011ff */
[----:B----4-:R-:W-:Y:S05]  /*c630*/  @!P0 NANOSLEEP.SYNCS 0x989680 ;  /* 0x009896800000895d */ /* 0x010fea0003900000 */
[----:B------:R-:W4:Y:S02]  /*c640*/  @!P0 SYNCS.PHASECHK.TRANS64 P0, [R0+URZ+0x88], R3 ;  /* 0x00008803000085a7 */ /* 0x000f2400080010ff */
[----:B----4-:R-:W-:Y:S05]  /*c650*/  @!P0 BRA `(.L_x_216) ;  /* 0xfffffffc00f08947 */ /* 0x010fea000383ffff */
[----:B------:R-:W-:Y:S05]  /*c660*/  BRA `(.L_x_88) ;  /* 0xffffff8000f47947 */ /* 0x000fea000383ffff */
.L_x_92:
[----:B------:R-:W-:Y:S07]  /*c670*/  MOV R3, UR6 ;  /* 0x0000000600037c02 */ /* 0x000fee0008000f00 */
.L_x_217:
[----:B-1----:R1:W2:Y:S02]  /*c680*/  SYNCS.PHASECHK.TRANS64.TRYWAIT P0, [R3+URZ+0x60], R12 ;  /* 0x0000600c030075a7 */ /* 0x0022a400080011ff */
[----:B--2---:R-:W-:Y:S05]  /*c690*/  @!P0 NANOSLEEP.SYNCS 0x989680 ;  /* 0x009896800000895d */ /* 0x004fea0003900000 */
[----:B------:R-:W2:Y:S02]  /*c6a0*/  @!P0 SYNCS.PHASECHK.TRANS64 P0, [R3+URZ+0x60], R12 ;  /* 0x0000600c030085a7 */ /* 0x000ea400080010ff */
[----:B--2---:R-:W-:Y:S05]  /*c6b0*/  @!P0 BRA `(.L_x_217) ;  /* 0xfffffffc00f08947 */ /* 0x004fea000383ffff */
[----:B------:R-:W-:Y:S05]  /*c6c0*/  BRA `(.L_x_218) ;  /* 0xffffff8400707947 */ /* 0x000fea000383ffff */
.L_x_93:
[----:B-1----:R-:W-:Y:S07]  /*c6d0*/  MOV R3, UR6 ;  /* 0x0000000600037c02 */ /* 0x002fee0008000f00 */
.L_x_219:
[----:B-1----:R1:W2:Y:S02]  /*c6e0*/  SYNCS.PHASECHK.TRANS64.TRYWAIT P0, [R3+URZ+0x68], R12 ;  /* 0x0000680c030075a7 */ /* 0x0022a400080011ff */
[----:B--2---:R-:W-:Y:S05]  /*c6f0*/  @!P0 NANOSLEEP.SYNCS 0x989680 ;  /* 0x009896800000895d */ /* 0x004fea0003900000 */
[----:B------:R-:W2:Y:S02]  /*c700*/  @!P0 SYNCS.PHASECHK.TRANS64 P0, [R3+URZ+0x68], R12 ;  /* 0x0000680c030085a7 */ /* 0x000ea400080010ff */
[----:B--2---:R-:W-:Y:S05]  /*c710*/  @!P0 BRA `(.L_x_219) ;  /* 0xfffffffc00f08947 */ /* 0x004fea000383ffff */
[----:B------:R-:W-:Y:S05]  /*c720*/  BRA `(.L_x_220) ;  /* 0xffffff8400cc7947 */ /* 0x000fea000383ffff */
.L_x_94:
[----:B-1----:R-:W-:Y:S07]  /*c730*/  MOV R3, UR6 ;  /* 0x0000000600037c02 */ /* 0x002fee0008000f00 */
.L_x_221:
[----:B-1----:R1:W2:Y:S02]  /*c740*/  SYNCS.PHASECHK.TRANS64.TRYWAIT P0, [R3+URZ+0x70], R12 ;  /* 0x0000700c030075a7 */ /* 0x0022a400080011ff */
[----:B--2---:R-:W-:Y:S05]  /*c750*/  @!P0 NANOSLEEP.SYNCS 0x989680 ;  /* 0x009896800000895d */ /* 0x004fea0003900000 */
[----:B------:R-:W2:Y:S02]  /*c760*/  @!P0 SYNCS.PHASECHK.TRANS64 P0, [R3+URZ+0x70], R12 ;  /* 0x0000700c030085a7 */ /* 0x000ea400080010ff */
[----:B--2---:R-:W-:Y:S05]  /*c770*/  @!P0 BRA `(.L_x_221) ;  /* 0xfffffffc00f08947 */ /* 0x004fea000383ffff */
[----:B------:R-:W-:Y:S05]  /*c780*/  BRA `(.L_x_222) ;  /* 0xffffff88002c7947 */ /* 0x000fea000383ffff */
.L_x_95:
[----:B-1----:R-:W-:Y:S07]  /*c790*/  MOV R3, UR6 ;  /* 0x0000000600037c02 */ /* 0x002fee0008000f00 */
.L_x_223:
[----:B-1----:R1:W2:Y:S02]  /*c7a0*/  SYNCS.PHASECHK.TRANS64.TRYWAIT P0, [R3+URZ+0x78], R12 ;  /* 0x0000780c030075a7 */ /* 0x0022a400080011ff */
[----:B--2---:R-:W-:Y:S05]  /*c7b0*/  @!P0 NANOSLEEP.SYNCS 0x989680 ;  /* 0x009896800000895d */ /* 0x004fea0003900000 */
[----:B------:R-:W2:Y:S02]  /*c7c0*/  @!P0 SYNCS.PHASECHK.TRANS64 P0, [R3+URZ+0x78], R12 ;  /* 0x0000780c030085a7 */ /* 0x000ea400080010ff */
[----:B--2---:R-:W-:Y:S05]  /*c7d0*/  @!P0 BRA `(.L_x_223) ;  /* 0xfffffffc00f08947 */ /* 0x004fea000383ffff */
[----:B------:R-:W-:Y:S05]  /*c7e0*/  BRA `(.L_x_224) ;  /* 0xffffff8800887947 */ /* 0x000fea000383ffff */
.L_x_96:
[----:B-1----:R-:W-:Y:S07]  /*c7f0*/  MOV R3, UR6 ;  /* 0x0000000600037c02 */ /* 0x002fee0008000f00 */
.L_x_225:
[----:B-1----:R1:W2:Y:S02]  /*c800*/  SYNCS.PHASECHK.TRANS64.TRYWAIT P0, [R3+URZ+0x60], R20 ;  /* 0x00006014030075a7 */ /* 0x0022a400080011ff */
[----:B--2---:R-:W-:Y:S05]  /*c810*/  @!P0 NANOSLEEP.SYNCS 0x989680 ;  /* 0x009896800000895d */ /* 0x004fea0003900000 */
[----:B------:R-:W2:Y:S02]  /*c820*/  @!P0 SYNCS.PHASECHK.TRANS64 P0, [R3+URZ+0x60], R20 ;  /* 0x00006014030085a7 */ /* 0x000ea400080010ff */
[----:B--2---:R-:W-:Y:S05]  /*c830*/  @!P0 BRA `(.L_x_225) ;  /* 0xfffffffc00f08947 */ /* 0x004fea000383ffff */
[----:B------:R-:W-:Y:S05]  /*c840*/  BRA `(.L_x_226) ;  /* 0xffffff8800ec7947 */ /* 0x000fea000383ffff */
.L_x_97:
[----:B-1----:R-:W-:Y:S07]  /*c850*/  MOV R3, UR6 ;  /* 0x0000000600037c02 */ /* 0x002fee0008000f00 */
.L_x_227:
[----:B-1----:R1:W2:Y:S02]  /*c860*/  SYNCS.PHASECHK.TRANS64.TRYWAIT P0, [R3+URZ+0x68], R20 ;  /* 0x00006814030075a7 */ /* 0x0022a400080011ff */
[----:B--2---:R-:W-:Y:S05]  /*c870*/  @!P0 NANOSLEEP.SYNCS 0x989680 ;  /* 0x009896800000895d */ /* 0x004fea0003900000 */
[----:B------:R-:W2:Y:S02]  /*c880*/  @!P0 SYNCS.PHASECHK.TRANS64 P0, [R3+URZ+0x68], R20 ;  /* 0x00006814030085a7 */ /* 0x000ea400080010ff */
[----:B--2---:R-:W-:Y:S05]  /*c890*/  @!P0 BRA `(.L_x_227) ;  /* 0xfffffffc00f08947 */ /* 0x004fea000383ffff */
[----:B------:R-:W-:Y:S05]  /*c8a0*/  BRA `(.L_x_228) ;  /* 0xffffff8c004c7947 */ /* 0x000fea000383ffff */
.L_x_98:
[----:B-1----:R-:W-:Y:S07]  /*c8b0*/  MOV R3, UR6 ;  /* 0x0000000600037c02 */ /* 0x002fee0008000f00 */
.L_x_229:
[----:B-1----:R1:W2:Y:S02]  /*c8c0*/  SYNCS.PHASECHK.TRANS64.TRYWAIT P0, [R3+URZ+0x70], R20 ;  /* 0x00007014030075a7 */ /* 0x0022a400080011ff */
[----:B--2---:R-:W-:Y:S05]  /*c8d0*/  @!P0 NANOSLEEP.SYNCS 0x989680 ;  /* 0x009896800000895d */ /* 0x004fea0003900000 */
[----:B------:R-:W2:Y:S02]  /*c8e0*/  @!P0 SYNCS.PHASECHK.TRANS64 P0, [R3+URZ+0x70], R20 ;  /* 0x00007014030085a7 */ /* 0x000ea400080010ff */
[----:B--2---:R-:W-:Y:S05]  /*c8f0*/  @!P0 BRA `(.L_x_229) ;  /* 0xfffffffc00f08947 */ /* 0x004fea000383ffff */
[----:B------:R-:W-:Y:S05]  /*c900*/  BRA `(.L_x_230) ;  /* 0xffffff8c00ac7947 */ /* 0x000fea000383ffff */
.L_x_99:
[----:B------:R-:W-:Y:S07]  /*c910*/  MOV R3, UR6 ;  /* 0x0000000600037c02 */ /* 0x000fee0008000f00 */
.L_x_231:
[----:B-1----:R1:W2:Y:S02]  /*c920*/  SYNCS.PHASECHK.TRANS64.TRYWAIT P0, [R3+URZ+0x78], R20 ;  /* 0x00007814030075a7 */ /* 0x0022a400080011ff */
[----:B--2---:R-:W-:Y:S05]  /*c930*/  @!P0 NANOSLEEP.SYNCS 0x989680 ;  /* 0x009896800000895d */ /* 0x004fea0003900000 */
[----:B------:R-:W2:Y:S02]  /*c940*/  @!P0 SYNCS.PHASECHK.TRANS64 P0, [R3+URZ+0x78], R20 ;  /* 0x00007814030085a7 */ /* 0x000ea400080010ff */
[----:B--2---:R-:W-:Y:S05]  /*c950*/  @!P0 BRA `(.L_x_231) ;  /* 0xfffffffc00f08947 */ /* 0x004fea000383ffff */
[----:B------:R-:W-:Y:S05]  /*c960*/  BRA `(.L_x_232) ;  /* 0xffffff90004c7947 */ /* 0x000fea000383ffff */
.L_x_101:
[----:B------:R-:W-:-:S07]  /*c970*/  MOV R3, UR6 ;  /* 0x0000000600037c02 */ /* 0x000fce0008000f00 */
.L_x_233:
[----:B-1----:R1:W4:Y:S02]  /*c980*/  SYNCS.PHASECHK.TRANS64.TRYWAIT P0, [R3+URZ+0x60], R12 ;  /* 0x0000600c030075a7 */ /* 0x00232400080011ff */
[----:B----4-:R-:W-:Y:S05]  /*c990*/  @!P0 NANOSLEEP.SYNCS 0x989680 ;  /* 0x009896800000895d */ /* 0x010fea0003900000 */
[----:B------:R-:W4:Y:S02]  /*c9a0*/  @!P0 SYNCS.PHASECHK.TRANS64 P0, [R3+URZ+0x60], R12 ;  /* 0x0000600c030085a7 */ /* 0x000f2400080010ff */
[----:B----4-:R-:W-:Y:S05]  /*c9b0*/  @!P0 BRA `(.L_x_233) ;  /* 0xfffffffc00f08947 */ /* 0x010fea000383ffff */
[----:B------:R-:W-:Y:S05]  /*c9c0*/  BRA `(.L_x_234) ;  /* 0xffffff9000d07947 */ /* 0x000fea000383ffff */
.L_x_102:
[----:B-1----:R-:W-:-:S07]  /*c9d0*/  MOV R3, UR6 ;  /* 0x0000000600037c02 */ /* 0x002fce0008000f00 */
.L_x_235:
[----:B-1----:R1:W4:Y:S02]  /*c9e0*/  SYNCS.PHASECHK.TRANS64.TRYWAIT P0, [R3+URZ+0x68], R12 ;  /* 0x0000680c030075a7 */ /* 0x00232400080011ff */
[----:B----4-:R-:W-:Y:S05]  /*c9f0*/  @!P0 NANOSLEEP.SYNCS 0x989680 ;  /* 0x009896800000895d */ /* 0x010fea0003900000 */
[----:B------:R-:W4:Y:S02]  /*ca00*/  @!P0 SYNCS.PHASECHK.TRANS64 P0, [R3+URZ+0x68], R12 ;  /* 0x0000680c030085a7 */ /* 0x000f2400080010ff */
[----:B----4-:R-:W-:Y:S05]  /*ca10*/  @!P0 BRA `(.L_x_235) ;  /* 0xfffffffc00f08947 */ /* 0x010fea000383ffff */
[----:B------:R-:W-:Y:S05]  /*ca20*/  BRA `(.L_x_236) ;  /* 0xffffff9000c07947 */ /* 0x000fea000383ffff */
.L_x_103:
[----:B-1----:R-:W-:-:S07]  /*ca30*/  MOV R3, UR6 ;  /* 0x0000000600037c02 */ /* 0x002fce0008000f00 */
.L_x_237:
[----:B-1----:R1:W4:Y:S02]  /*ca40*/  SYNCS.PHASECHK.TRANS64.TRYWAIT P0, [R3+URZ+0x70], R12 ;  /* 0x0000700c030075a7 */ /* 0x00232400080011ff */
[----:B----4-:R-:W-:Y:S05]  /*ca50*/  @!P0 NANOSLEEP.SYNCS 0x989680 ;  /* 0x009896800000895d */ /* 0x010fea0003900000 */
[----:B------:R-:W4:Y:S02]  /*ca60*/  @!P0 SYNCS.PHASECHK.TRANS64 P0, [R3+URZ+0x70], R12 ;  /* 0x0000700c030085a7 */ /* 0x000f2400080010ff */
[----:B----4-:R-:W-:Y:S05]  /*ca70*/  @!P0 BRA `(.L_x_237) ;  /* 0xfffffffc00f08947 */ /* 0x010fea000383ffff */
[----:B------:R-:W-:Y:S05]  /*ca80*/  BRA `(.L_x_238) ;  /* 0xffffff9000b47947 */ /* 0x000fea000383ffff */
.L_x_105:
[----:B--2---:R2:W3:Y:S02]  /*ca90*/  SYNCS.PHASECHK.TRANS64.TRYWAIT P0, [R0+URZ+0x90], R3 ;  /* 0x00009003000075a7 */ /* 0x0044e400080011ff */
[----:B---3--:R-:W-:Y:S05]  /*caa0*/  @!P0 NANOSLEEP.SYNCS 0x989680 ;  /* 0x009896800000895d */ /* 0x008fea0003900000 */
[----:B------:R-:W3:Y:S02]  /*cab0*/  @!P0 SYNCS.PHASECHK.TRANS64 P0, [R0+URZ+0x90], R3 ;  /* 0x00009003000085a7 */ /* 0x000ee400080010ff */
[----:B---3--:R-:W-:Y:S05]  /*cac0*/  @!P0 BRA `(.L_x_105) ;  /* 0xfffffffc00f08947 */ /* 0x008fea000383ffff */
[----:B------:R-:W-:Y:S05]  /*cad0*/  BRA `(.L_x_239) ;  /* 0xffffff94008c7947 */ /* 0x000fea000383ffff */
.L_x_116:
[----:B-1----:R-:W-:Y:S04]  /*cae0*/  MOV R2, UR49 ;  /* 0x0000003100027c02 */ /* 0x002fe80008000f00 */
[----:B------:R1:W3:Y:S03]  /*caf0*/  SYNCS.PHASECHK.TRANS64.TRYWAIT P1, [R2+URZ+0x40], R3 ;  /* 0x00004003020075a7 */ /* 0x0002e600080211ff */
[----:B---3--:R-:W-:Y:S05]  /*cb00*/  @!P1 NANOSLEEP.SYNCS 0x989680 ;  /* 0x009896800000995d */ /* 0x008fea0003900000 */
[----:B------:R-:W3:Y:S02]  /*cb10*/  @!P1 SYNCS.PHASECHK.TRANS64 P1, [R2+URZ+0x40], R3 ;  /* 0x00004003020095a7 */ /* 0x000ee400080210ff */
[----:B---3--:R-:W-:Y:S05]  /*cb20*/  @!P1 BRA `(.L_x_116) ;  /* 0xfffffffc00ec9947 */ /* 0x008fea000383ffff */
[----:B------:R-:W-:Y:S05]  /*cb30*/  BRA `(.L_x_115) ;  /* 0xffffffa000947947 */ /* 0x000fea000383ffff */
.L_x_118:
[----:B-1----:R1:W4:Y:S02]  /*cb40*/  SYNCS.PHASECHK.TRANS64.TRYWAIT P0, [R87+URZ+0xb0], R0 ;  /* 0x0000b000570075a7 */ /* 0x00232400080011ff */
[----:B----4-:R-:W-:Y:S05]  /*cb50*/  @!P0 NANOSLEEP.SYNCS 0x989680 ;  /* 0x009896800000895d */ /* 0x010fea0003900000 */
[----:B------:R-:W4:Y:S02]  /*cb60*/  @!P0 SYNCS.PHASECHK.TRANS64 P0, [R87+URZ+0xb0], R0 ;  /* 0x0000b000570085a7 */ /* 0x000f2400080010ff */
[----:B----4-:R-:W-:Y:S05]  /*cb70*/  @!P0 BRA `(.L_x_118) ;  /* 0xfffffffc00f08947 */ /* 0x010fea000383ffff */
[----:B------:R-:W-:Y:S05]  /*cb80*/  BRA `(.L_x_117) ;  /* 0xffffffa000bc7947 */ /* 0x000fea000383ffff */
.L_x_127:
[----:B-1----:R1:W2:Y:S02]  /*cb90*/  SYNCS.PHASECHK.TRANS64.TRYWAIT P0, [R3+URZ+0x40], R0 ;  /* 0x00004000030075a7 */ /* 0x0022a400080011ff */
[----:B--2---:R-:W-:Y:S05]  /*cba0*/  @!P0 NANOSLEEP.SYNCS 0x989680 ;  /* 0x009896800000895d */ /* 0x004fea0003900000 */
[----:B------:R-:W2:Y:S02]  /*cbb0*/  @!P0 SYNCS.PHASECHK.TRANS64 P0, [R3+URZ+0x40], R0 ;  /* 0x00004000030085a7 */ /* 0x000ea400080010ff */
[----:B--2---:R-:W-:Y:S05]  /*cbc0*/  @!P0 BRA `(.L_x_127) ;  /* 0xfffffffc00f08947 */ /* 0x004fea000383ffff */
[----:B------:R-:W-:Y:S05]  /*cbd0*/  BRA `(.L_x_126) ;  /* 0xffffffa800e87947 */ /* 0x000fea000383ffff */
.L_x_135:
[----:B-1----:R1:W2:Y:S02]  /*cbe0*/  SYNCS.PHASECHK.TRANS64.TRYWAIT P0, [R91+URZ+0x40], R6 ;  /* 0x000040065b0075a7 */ /* 0x0022a400080011ff */
[----:B--2---:R-:W-:Y:S05]  /*cbf0*/  @!P0 NANOSLEEP.SYNCS 0x989680 ;  /* 0x009896800000895d */ /* 0x004fea0003900000 */
[----:B------:R-:W2:Y:S02]  /*cc00*/  @!P0 SYNCS.PHASECHK.TRANS64 P0, [R91+URZ+0x40], R6 ;  /* 0x000040065b0085a7 */ /* 0x000ea400080010ff */
[----:B--2---:R-:W-:Y:S05]  /*cc10*/  @!P0 BRA `(.L_x_135) ;  /* 0xfffffffc00f08947 */ /* 0x004fea000383ffff */
[----:B------:R-:W-:Y:S05]  /*cc20*/  BRA `(.L_x_134) ;  /* 0xffffffb4003c7947 */ /* 0x000fea000383ffff */
.L_x_143:
[----:B-1----:R1:W2:Y:S02]  /*cc30*/  SYNCS.PHASECHK.TRANS64.TRYWAIT P0, [R91+URZ+0x40], R6 ;  /* 0x000040065b0075a7 */ /* 0x0022a400080011ff */
[----:B--2---:R-:W-:Y:S05]  /*cc40*/  @!P0 NANOSLEEP.SYNCS 0x989680 ;  /* 0x009896800000895d */ /* 0x004fea0003900000 */
[----:B------:R-:W2:Y:S02]  /*cc50*/  @!P0 SYNCS.PHASECHK.TRANS64 P0, [R91+URZ+0x40], R6 ;  /* 0x000040065b0085a7 */ /* 0x000ea400080010ff */
[----:B--2---:R-:W-:Y:S05]  /*cc60*/  @!P0 BRA `(.L_x_143) ;  /* 0xfffffffc00f08947 */ /* 0x004fea000383ffff */
[----:B------:R-:W-:Y:S05]  /*cc70*/  BRA `(.L_x_142) ;  /* 0xffffffbc00947947 */ /* 0x000fea000383ffff */
.L_x_151:
[----:B-1----:R1:W2:Y:S02]  /*cc80*/  SYNCS.PHASECHK.TRANS64.TRYWAIT P0, [R92+URZ+0x40], R5 ;  /* 0x000040055c0075a7 */ /* 0x0022a400080011ff */
[----:B--2---:R-:W-:Y:S05]  /*cc90*/  @!P0 NANOSLEEP.SYNCS 0x989680 ;  /* 0x009896800000895d */ /* 0x004fea0003900000 */
[----:B------:R-:W2:Y:S02]  /*cca0*/  @!P0 SYNCS.PHASECHK.TRANS64 P0, [R92+URZ+0x40], R5 ;  /* 0x000040055c0085a7 */ /* 0x000ea400080010ff */
[----:B--2---:R-:W-:Y:S05]  /*ccb0*/  @!P0 BRA `(.L_x_151) ;  /* 0xfffffffc00f08947 */ /* 0x004fea000383ffff */
[----:B------:R-:W-:Y:S05]  /*ccc0*/  BRA `(.L_x_150) ;  /* 0xffffffc400f87947 */ /* 0x000fea000383ffff */
.L_x_159:
[----:B-1----:R1:W2:Y:S02]  /*ccd0*/  SYNCS.PHASECHK.TRANS64.TRYWAIT P0, [R92+URZ+0x40], R5 ;  /* 0x000040055c0075a7 */ /* 0x0022a400080011ff */
[----:B--2---:R-:W-:Y:S05]  /*cce0*/  @!P0 NANOSLEEP.SYNCS 0x989680 ;  /* 0x009896800000895d */ /* 0x004fea0003900000 */
[----:B------:R-:W2:Y:S02]  /*ccf0*/  @!P0 SYNCS.PHASECHK.TRANS64 P0, [R92+URZ+0x40], R5 ;  /* 0x000040055c0085a7 */ /* 0x000ea400080010ff */
[----:B--2---:R-:W-:Y:S05]  /*cd00*/  @!P0 BRA `(.L_x_159) ;  /* 0xfffffffc00f08947 */ /* 0x004fea000383ffff */
[----:B------:R-:W-:Y:S05]  /*cd10*/  BRA `(.L_x_158) ;  /* 0xffffffd000687947 */ /* 0x000fea000383ffff */
.L_x_167:
[----:B-1----:R1:W2:Y:S02]  /*cd20*/  SYNCS.PHASECHK.TRANS64.TRYWAIT P0, [R92+URZ+0x40], R5 ;  /* 0x000040055c0075a7 */ /* 0x0022a400080011ff */
[----:B--2---:R-:W-:Y:S05]  /*cd30*/  @!P0 NANOSLEEP.SYNCS 0x989680 ;  /* 0x009896800000895d */ /* 0x004fea0003900000 */
[----:B------:R-:W2:Y:S02]  /*cd40*/  @!P0 SYNCS.PHASECHK.TRANS64 P0, [R92+URZ+0x40], R5 ;  /* 0x000040055c0085a7 */ /* 0x000ea400080010ff */
[----:B--2---:R-:W-:Y:S05]  /*cd50*/  @!P0 BRA `(.L_x_167) ;  /* 0xfffffffc00f08947 */ /* 0x004fea000383ffff */
[----:B------:R-:W-:Y:S05]  /*cd60*/  BRA `(.L_x_166) ;  /* 0xffffffd800d07947 */ /* 0x000fea000383ffff */
.L_x_175:
[----:B-1----:R1:W2:Y:S02]  /*cd70*/  SYNCS.PHASECHK.TRANS64.TRYWAIT P0, [R92+URZ+0x40], R5 ;  /* 0x000040055c0075a7 */ /* 0x0022a400080011ff */
[----:B--2---:R-:W-:Y:S05]  /*cd80*/  @!P0 NANOSLEEP.SYNCS 0x989680 ;  /* 0x009896800000895d */ /* 0x004fea0003900000 */
[----:B------:R-:W2:Y:S02]  /*cd90*/  @!P0 SYNCS.PHASECHK.TRANS64 P0, [R92+URZ+0x40], R5 ;  /* 0x000040055c0085a7 */ /* 0x000ea400080010ff */
[----:B--2---:R-:W-:Y:S05]  /*cda0*/  @!P0 BRA `(.L_x_175) ;  /* 0xfffffffc00f08947 */ /* 0x004fea000383ffff */
[----:B------:R-:W-:Y:S05]  /*cdb0*/  BRA `(.L_x_174) ;  /* 0xffffffe400387947 */ /* 0x000fea000383ffff */
        .weak           $__internal_0_$__cuda_sm10x_tcgen05_guardrail_trap_col_being_dealloced_not_returned_by_alloc
        .type           $__internal_0_$__cuda_sm10x_tcgen05_guardrail_trap_col_being_dealloced_not_returned_by_alloc,@function
        .size           $__internal_0_$__cuda_sm10x_tcgen05_guardrail_trap_col_being_dealloced_not_returned_by_alloc,($__internal_1_$__cuda_sm10x_tcgen05_guardrail_trap_phase_invalid_during_alloc - $__internal_0_$__cuda_sm10x_tcgen05_guardrail_trap_col_being_dealloced_not_returned_by_alloc)
$__internal_0_$__cuda_sm10x_tcgen05_guardrail_trap_col_being_dealloced_not_returned_by_alloc:
[----:B------:R-:W-:Y:S05]  /*cdc0*/  BPT.TRAP 0x1 ;  /* 0x000000040000795c */ /* 0x000fea0000300000 */
[----:B------:R-:W-:-:S04]  /*cdd0*/  HFMA2 R3, -RZ, RZ, 0, 0 ;  /* 0x00000000ff037431 */ /* 0x000fc800000001ff */
[----:B------:R-:W-:Y:S05]  /*cde0*/  RET.REL.NODEC R2 `(_ZN7cutlass13device_kernelINS_4gemm6kernel13GemmUniversalIN4cute5tupleIJiiiiEEENS1_10collective13CollectiveMmaINS1_35MainloopSm100TmaUmmaWarpSpecializedILi4ELi2ELi4ENS5_IJNS4_1CILi2EEENSA_ILi1EEESC_EEEEENS5_IJNSA_ILi128EEENSA_ILi256EEENSA_ILi64EEEEEENS_10tfloat32_tENS5_IJlSC_lEEESJ_SK_NS4_8TiledMMAINS4_8MMA_AtomIJNS4_23SM100_MMA_TF32_2x1SM_SSISJ_SJ_fLi128ELi256ELNS4_4UMMA5MajorE0ELSP_0ELNSO_7ScaleInE0ELSQ_0EEEEEENS4_6LayoutINS5_IJSC_SC_SC_EEENS5_IJNSA_ILi0EEESV_SV_EEEEENS5_IJNS4_10UnderscoreESY_SY_EEEEENS4_18SM100_TMA_2SM_LOADENS4_14ComposedLayoutINS4_7SwizzleILi3ELi4ELi3EEENS4_18smem_ptr_flag_bitsILi32EEENST_INS5_IJNSA_ILi8EEENSA_ILi32EEEEEENS5_IJS18_SC_EEEEEEEvNS4_8identityES11_S1C_vS1D_EENS_8epilogue10collective18CollectiveEpilogueINS1F_23Sm100TmaWarpSpecializedILi4ELi2ELi16ELb1ELb0EEEJNS5_IJSH_SG_SH_EEENS5_IJNST_ISH_SC_EENST_INS5_IJNSA_ILi16EEESB_EEENS5_IJSC_SF_EEEEEEEESJ_SK_SJ_SK_NS1F_6fusion15FusionCallbacksIS1J_NS1R_17LinearCombinationISJ_fSJ_fLNS_15FloatRoundStyleE2EEES1K_S1Q_JEEENS4_5SM1004TMEM4LOAD26SM100_TMEM_LOAD_32dp32b16xENS4_13SM90_TMA_LOADENS12_INS13_ILi2ELi4ELi3EEES16_NST_INS5_IJS17_S1M_EEENS5_IJS1M_SC_EEEEEEENS4_39AutoVectorizingCopyWithAssumedAlignmentILi128EEENS4_14SM90_TMA_STOREES26_S28_S28_EEEvvEEEEvNT_6ParamsE) ;  /* 0xffffff3002847950 */ /* 0x000fea0003c3ffff */
        .weak           $__internal_1_$__cuda_sm10x_tcgen05_guardrail_trap_phase_invalid_during_alloc
        .type           $__internal_1_$__cuda_sm10x_tcgen05_guardrail_trap_phase_invalid_during_alloc,@function
        .size           $__internal_1_$__cuda_sm10x_tcgen05_guardrail_trap_phase_invalid_during_alloc,($__internal_2_$__cuda_sm10x_tcgen05_guardrail_trap_unallocated_columns_being_dealloced - $__internal_1_$__cuda_sm10x_tcgen05_guardrail_trap_phase_invalid_during_alloc)
$__internal_1_$__cuda_sm10x_tcgen05_guardrail_trap_phase_invalid_during_alloc:
[----:B------:R-:W-:Y:S05]  /*cdf0*/  BPT.TRAP 0x1 ;  /* 0x000000040000795c */ /* 0x000fea0000300000 */
[----:B------:R-:W-:-:S04]  /*ce00*/  MOV R3, 0x0 ;  /* 0x0000000000037802 */ /* 0x000fc80000000f00 */
[----:B------:R-:W-:Y:S05]  /*ce10*/  RET.REL.NODEC R2 `(_ZN7cutlass13device_kernelINS_4gemm6kernel13GemmUniversalIN4cute5tupleIJiiiiEEENS1_10collective13CollectiveMmaINS1_35MainloopSm100TmaUmmaWarpSpecializedILi4ELi2ELi4ENS5_IJNS4_1CILi2EEENSA_ILi1EEESC_EEEEENS5_IJNSA_ILi128EEENSA_ILi256EEENSA_ILi64EEEEEENS_10tfloat32_tENS5_IJlSC_lEEESJ_SK_NS4_8TiledMMAINS4_8MMA_AtomIJNS4_23SM100_MMA_TF32_2x1SM_SSISJ_SJ_fLi128ELi256ELNS4_4UMMA5MajorE0ELSP_0ELNSO_7ScaleInE0ELSQ_0EEEEEENS4_6LayoutINS5_IJSC_SC_SC_EEENS5_IJNSA_ILi0EEESV_SV_EEEEENS5_IJNS4_10UnderscoreESY_SY_EEEEENS4_18SM100_TMA_2SM_LOADENS4_14ComposedLayoutINS4_7SwizzleILi3ELi4ELi3EEENS4_18smem_ptr_flag_bitsILi32EEENST_INS5_IJNSA_ILi8EEENSA_ILi32EEEEEENS5_IJS18_SC_EEEEEEEvNS4_8identityES11_S1C_vS1D_EENS_8epilogue10collective18CollectiveEpilogueINS1F_23Sm100TmaWarpSpecializedILi4ELi2ELi16ELb1ELb0EEEJNS5_IJSH_SG_SH_EEENS5_IJNST_ISH_SC_EENST_INS5_IJNSA_ILi16EEESB_EEENS5_IJSC_SF_EEEEEEEESJ_SK_SJ_SK_NS1F_6fusion15FusionCallbacksIS1J_NS1R_17LinearCombinationISJ_fSJ_fLNS_15FloatRoundStyleE2EEES1K_S1Q_JEEENS4_5SM1004TMEM4LOAD26SM100_TMEM_LOAD_32dp32b16xENS4_13SM90_TMA_LOADENS12_INS13_ILi2ELi4ELi3EEES16_NST_INS5_IJS17_S1M_EEENS5_IJS1M_SC_EEEEEEENS4_39AutoVectorizingCopyWithAssumedAlignmentILi128EEENS4_14SM90_TMA_STOREES26_S28_S28_EEEvvEEEEvNT_6ParamsE) ;  /* 0xffffff3002787950 */ /* 0x000fea0003c3ffff */
        .weak           $__internal_2_$__cuda_sm10x_tcgen05_guardrail_trap_unallocated_columns_being_dealloced
        .type           $__internal_2_$__cuda_sm10x_tcgen05_guardrail_trap_unallocated_columns_being_dealloced,@function
        .size           $__internal_2_$__cuda_sm10x_tcgen05_guardrail_trap_unallocated_columns_being_dealloced,(.L_x_241 - $__internal_2_$__cuda_sm10x_tcgen05_guardrail_trap_unallocated_columns_being_dealloced)
$__internal_2_$__cuda_sm10x_tcgen05_guardrail_trap_unallocated_columns_being_dealloced:
[----:B------:R-:W-:Y:S05]  /*ce20*/  BPT.TRAP 0x1 ;  /* 0x000000040000795c */ /* 0x000fea0000300000 */
[----:B------:R-:W-:-:S04]  /*ce30*/  HFMA2 R3, -RZ, RZ, 0, 0 ;  /* 0x00000000ff037431 */ /* 0x000fc800000001ff */
[----:B------:R-:W-:Y:S05]  /*ce40*/  RET.REL.NODEC R2 `(_ZN7cutlass13device_kernelINS_4gemm6kernel13GemmUniversalIN4cute5tupleIJiiiiEEENS1_10collective13CollectiveMmaINS1_35MainloopSm100TmaUmmaWarpSpecializedILi4ELi2ELi4ENS5_IJNS4_1CILi2EEENSA_ILi1EEESC_EEEEENS5_IJNSA_ILi128EEENSA_ILi256EEENSA_ILi64EEEEEENS_10tfloat32_tENS5_IJlSC_lEEESJ_SK_NS4_8TiledMMAINS4_8MMA_AtomIJNS4_23SM100_MMA_TF32_2x1SM_SSISJ_SJ_fLi128ELi256ELNS4_4UMMA5MajorE0ELSP_0ELNSO_7ScaleInE0ELSQ_0EEEEEENS4_6LayoutINS5_IJSC_SC_SC_EEENS5_IJNSA_ILi0EEESV_SV_EEEEENS5_IJNS4_10UnderscoreESY_SY_EEEEENS4_18SM100_TMA_2SM_LOADENS4_14ComposedLayoutINS4_7SwizzleILi3ELi4ELi3EEENS4_18smem_ptr_flag_bitsILi32EEENST_INS5_IJNSA_ILi8EEENSA_ILi32EEEEEENS5_IJS18_SC_EEEEEEEvNS4_8identityES11_S1C_vS1D_EENS_8epilogue10collective18CollectiveEpilogueINS1F_23Sm100TmaWarpSpecializedILi4ELi2ELi16ELb1ELb0EEEJNS5_IJSH_SG_SH_EEENS5_IJNST_ISH_SC_EENST_INS5_IJNSA_ILi16EEESB_EEENS5_IJSC_SF_EEEEEEEESJ_SK_SJ_SK_NS1F_6fusion15FusionCallbacksIS1J_NS1R_17LinearCombinationISJ_fSJ_fLNS_15FloatRoundStyleE2EEES1K_S1Q_JEEENS4_5SM1004TMEM4LOAD26SM100_TMEM_LOAD_32dp32b16xENS4_13SM90_TMA_LOADENS12_INS13_ILi2ELi4ELi3EEES16_NST_INS5_IJS17_S1M_EEENS5_IJS1M_SC_EEEEEEENS4_39AutoVectorizingCopyWithAssumedAlignmentILi128EEENS4_14SM90_TMA_STOREES26_S28_S28_EEEvvEEEEvNT_6ParamsE) ;  /* 0xffffff30026c7950 */ /* 0x000fea0003c3ffff */
.L_x_240:
[----:B------:R-:W-:-:S00]  /*ce50*/  BRA `(.L_x_240) ;  /* 0xfffffffc00fc7947 */ /* 0x000fc0000383ffff */
[----:B------:R-:W-:-:S00]  /*ce60*/  NOP ;  /* 0x0000000000007918 */ /* 0x000fc00000000000 */
        /* <DEDUP_REMOVED lines=9> */
.L_x_241:


//--------------------- .nv.global.init           --------------------------
	.section	.nv.global.init,"aw",@progbits
.nv.global.init:
	.type		$str$27,@object
	.size		$str$27,($str$28 - $str$27)
$str$27:
        /*0000*/ 	.byte	0x28, 0x61, 0x64, 0x64, 0x72, 0x65, 0x73, 0x73, 0x20, 0x26, 0x20, 0x6d, 0x61, 0x73, 0x6b, 0x29
        /*0010*/ 	.byte	0x20, 0x3d, 0x3d, 0x20, 0x30, 0x00
	.type		$str$28,@object
	.size		$str$28,($str$26 - $str$28)
$str$28:
        /*0016*/ 	.byte	0x2f, 0x74, 0x6d, 0x70, 0x2f, 0x63, 0x75, 0x74, 0x6c, 0x61, 0x73, 0x73, 0x5f, 0x73, 0x77, 0x65
        /*0026*/ 	.byte	0x65, 0x70, 0x5f, 0x73, 0x72, 0x63, 0x2f, 0x69, 0x6e, 0x63, 0x6c, 0x75, 0x64, 0x65, 0x2f, 0x63
        /*0036*/ 	.byte	0x75, 0x74, 0x65, 0x2f, 0x70, 0x6f, 0x69, 0x6e, 0x74, 0x65, 0x72, 0x5f, 0x66, 0x6c, 0x61, 0x67
        /*0046*/ 	.byte	0x67, 0x65, 0x64, 0x2e, 0x68, 0x70, 0x70, 0x00
	.type		$str$26,@object
	.size		$str$26,($str$25 - $str$26)
$str$26:
        /*004e*/ 	.byte	0x2f, 0x74, 0x6d, 0x70, 0x2f, 0x63, 0x75, 0x74, 0x6c, 0x61, 0x73, 0x73, 0x5f, 0x73, 0x77, 0x65
        /*005e*/ 	.byte	0x65, 0x70, 0x5f, 0x73, 0x72, 0x63, 0x2f, 0x69, 0x6e, 0x63, 0x6c, 0x75, 0x64, 0x65, 0x2f, 0x63
        /*006e*/ 	.byte	0x75, 0x74, 0x65, 0x2f, 0x61, 0x74, 0x6f, 0x6d, 0x2f, 0x63, 0x6f, 0x70, 0x79, 0x5f, 0x74, 0x72
        /*007e*/ 	.byte	0x61, 0x69, 0x74, 0x73, 0x5f, 0x73, 0x6d, 0x31, 0x30, 0x30, 0x2e, 0x68, 0x70, 0x70, 0x00
	.type		$str$25,@object
	.size		$str$25,(__unnamed_1 - $str$25)
$str$25:
        /*008d*/ 	.byte	0x28, 0x28, 0x75, 0x69, 0x6e, 0x74, 0x33, 0x32, 0x5f, 0x74, 0x28, 0x74, 0x68, 0x72, 0x65, 0x61
        /*009d*/ 	.byte	0x64, 0x49, 0x64, 0x78, 0x2e, 0x78, 0x29, 0x20, 0x2f, 0x20, 0x33, 0x32, 0x29, 0x20, 0x25, 0x20
        /*00ad*/ 	.byte	0x34, 0x29, 0x20, 0x3d, 0x3d, 0x20, 0x28, 0x28, 0x28, 0x74, 0x6d, 0x65, 0x6d, 0x5f, 0x61, 0x64
        /*00bd*/ 	.byte	0x64, 0x72, 0x20, 0x3e, 0x3e, 0x20, 0x31, 0x36, 0x29, 0x20, 0x2f, 0x20, 0x33, 0x32, 0x29, 0x20
        /*00cd*/ 	.byte	0x25, 0x20, 0x34, 0x29, 0x00
	.type		__unnamed_1,@object
	.size		__unnamed_1,(__unnamed_2 - __unnamed_1)
__unnamed_1:
        /*00d2*/ 	.byte	0x61, 0x75, 0x74, 0x6f, 0x20, 0x63, 0x75, 0x74, 0x65, 0x3a, 0x3a, 0x61, 0x73, 0x5f, 0x70, 0x6f
        /* <DEDUP_REMOVED lines=24> */
        /*0262*/ 	.byte	0x43, 0x3c, 0x32, 0x30, 0x34, 0x38, 0x3e, 0x3e, 0x3e, 0x3e, 0x5d, 0x00
	.type		__unnamed_2,@object
	.size		__unnamed_2,(.L_2 - __unnamed_2)
__unnamed_2:
        /* <DEDUP_REMOVED lines=42> */
        /*050e*/ 	.byte	0x3e, 0x5d, 0x00
.L_2:


//--------------------- .nv.shared._ZN7cutlass13device_kernelINS_4gemm6kernel13GemmUniversalIN4cute5tupleIJiiiiEEENS1_10collective13CollectiveMmaINS1_35MainloopSm100TmaUmmaWarpSpecializedILi4ELi2ELi4ENS5_IJNS4_1CILi2EEENSA_ILi1EEESC_EEEEENS5_IJNSA_ILi128EEENSA_ILi256EEENSA_ILi64EEEEEENS_10tfloat32_tENS5_IJlSC_lEEESJ_SK_NS4_8TiledMMAINS4_8MMA_AtomIJNS4_23SM100_MMA_TF32_2x1SM_SSISJ_SJ_fLi128ELi256ELNS4_4UMMA5MajorE0ELSP_0ELNSO_7ScaleInE0ELSQ_0EEEEEENS4_6LayoutINS5_IJSC_SC_SC_EEENS5_IJNSA_ILi0EEESV_SV_EEEEENS5_IJNS4_10UnderscoreESY_SY_EEEEENS4_18SM100_TMA_2SM_LOADENS4_14ComposedLayoutINS4_7SwizzleILi3ELi4ELi3EEENS4_18smem_ptr_flag_bitsILi32EEENST_INS5_IJNSA_ILi8EEENSA_ILi32EEEEEENS5_IJS18_SC_EEEEEEEvNS4_8identityES11_S1C_vS1D_EENS_8epilogue10collective18CollectiveEpilogueINS1F_23Sm100TmaWarpSpecializedILi4ELi2ELi16ELb1ELb0EEEJNS5_IJSH_SG_SH_EEENS5_IJNST_ISH_SC_EENST_INS5_IJNSA_ILi16EEESB_EEENS5_IJSC_SF_EEEEEEEESJ_SK_SJ_SK_NS1F_6fusion15FusionCallbacksIS1J_NS1R_17LinearCombinationISJ_fSJ_fLNS_15FloatRoundStyleE2EEES1K_S1Q_JEEENS4_5SM1004TMEM4LOAD26SM100_TMEM_LOAD_32dp32b16xENS4_13SM90_TMA_LOADENS12_INS13_ILi2ELi4ELi3EEES16_NST_INS5_IJS17_S1M_EEENS5_IJS1M_SC_EEEEEEENS4_39AutoVectorizingCopyWithAssumedAlignmentILi128EEENS4_14SM90_TMA_STOREES26_S28_S28_EEEvvEEEEvNT_6ParamsE --------------------------
	.section	.nv.shared._ZN7cutlass13device_kernelINS_4gemm6kernel13GemmUniversalIN4cute5tupleIJiiiiEEENS1_10collective13CollectiveMmaINS1_35MainloopSm100TmaUmmaWarpSpecializedILi4ELi2ELi4ENS5_IJNS4_1CILi2EEENSA_ILi1EEESC_EEEEENS5_IJNSA_ILi128EEENSA_ILi256EEENSA_ILi64EEEEEENS_10tfloat32_tENS5_IJlSC_lEEESJ_SK_NS4_8TiledMMAINS4_8MMA_AtomIJNS4_23SM100_MMA_TF32_2x1SM_SSISJ_SJ_fLi128ELi256ELNS4_4UMMA5MajorE0ELSP_0ELNSO_7ScaleInE0ELSQ_0EEEEEENS4_6LayoutINS5_IJSC_SC_SC_EEENS5_IJNSA_ILi0EEESV_SV_EEEEENS5_IJNS4_10UnderscoreESY_SY_EEEEENS4_18SM100_TMA_2SM_LOADENS4_14ComposedLayoutINS4_7SwizzleILi3ELi4ELi3EEENS4_18smem_ptr_flag_bitsILi32EEENST_INS5_IJNSA_ILi8EEENSA_ILi32EEEEEENS5_IJS18_SC_EEEEEEEvNS4_8identityES11_S1C_vS1D_EENS_8epilogue10collective18CollectiveEpilogueINS1F_23Sm100TmaWarpSpecializedILi4ELi2ELi16ELb1ELb0EEEJNS5_IJSH_SG_SH_EEENS5_IJNST_ISH_SC_EENST_INS5_IJNSA_ILi16EEESB_EEENS5_IJSC_SF_EEEEEEEESJ_SK_SJ_SK_NS1F_6fusion15FusionCallbacksIS1J_NS1R_17LinearCombinationISJ_fSJ_fLNS_15FloatRoundStyleE2EEES1K_S1Q_JEEENS4_5SM1004TMEM4LOAD26SM100_TMEM_LOAD_32dp32b16xENS4_13SM90_TMA_LOADENS12_INS13_ILi2ELi4ELi3EEES16_NST_INS5_IJS17_S1M_EEENS5_IJS1M_SC_EEEEEEENS4_39AutoVectorizingCopyWithAssumedAlignmentILi128EEENS4_14SM90_TMA_STOREES26_S28_S28_EEEvvEEEEvNT_6ParamsE,"aw",@nobits
	.sectionflags	@""
	.align	16
	.zero		1024


//--------------------- .nv.shared.reserved.0     --------------------------
	.section	.nv.shared.reserved.0,"aw",@nobits
	.weak		__nv_reservedSMEM_offset_0_alias
	.size		__nv_reservedSMEM_offset_0_alias, 0, 64
	.other		__nv_reservedSMEM_offset_0_alias,@"STO_CUDA_RESERVED_SHARED STV_DEFAULT"
__nv_reservedSMEM_offset_0_alias:
	.zero		0
.nv.shared.reserved.0:
	.zero		64
	.weak		__nv_reservedSMEM_tcgen05_partition
	.type		__nv_reservedSMEM_tcgen05_partition,@object
	.size		__nv_reservedSMEM_tcgen05_partition,(.L_0 - __nv_reservedSMEM_tcgen05_partition)
__nv_reservedSMEM_tcgen05_partition:
	.zero		32
.L_0:


//--------------------- .nv.global                --------------------------
	.section	.nv.global,"aw",@nobits
.nv.global:
	.type		_ZN40_INTERNAL_f817de5d_4_k_cu_f7d7ec05_370044cute1_E,@object
	.size		_ZN40_INTERNAL_f817de5d_4_k_cu_f7d7ec05_370044cute1_E,(_ZN40_INTERNAL_f817de5d_4_k_cu_f7d7ec05_370044cuda3std3__45__cpo6cbeginE - _ZN40_INTERNAL_f817de5d_4_k_cu_f7d7ec05_370044cute1_E)
_ZN40_INTERNAL_f817de5d_4_k_cu_f7d7ec05_370044cute1_E:
	.zero		1
	.type		_ZN40_INTERNAL_f817de5d_4_k_cu_f7d7ec05_370044cuda3std3__45__cpo6cbeginE,@object
	.size		_ZN40_INTERNAL_f817de5d_4_k_cu_f7d7ec05_370044cuda3std3__45__cpo6cbeginE,(_ZN40_INTERNAL_f817de5d_4_k_cu_f7d7ec05_370044cuda3std3__48in_placeE - _ZN40_INTERNAL_f817de5d_4_k_cu_f7d7ec05_370044cuda3std3__45__cpo6cbeginE)
_ZN40_INTERNAL_f817de5d_4_k_cu_f7d7ec05_370044cuda3std3__45__cpo6cbeginE:
	.zero		1
	.type		_ZN40_INTERNAL_f817de5d_4_k_cu_f7d7ec05_370044cuda3std3__48in_placeE,@object
	.size		_ZN40_INTERNAL_f817de5d_4_k_cu_f7d7ec05_370044cuda3std3__48in_placeE,(_ZN40_INTERNAL_f817de5d_4_k_cu_f7d7ec05_370044cuda3std6ranges3__45__cpo9iter_moveE - _ZN40_INTERNAL_f817de5d_4_k_cu_f7d7ec05_370044cuda3std3__48in_placeE)
_ZN40_INTERNAL_f817de5d_4_k_cu_f7d7ec05_370044cuda3std3__48in_placeE:
	.zero		1
	.type		_ZN40_INTERNAL_f817de5d_4_k_cu_f7d7ec05_370044cuda3std6ranges3__45__cpo9iter_moveE,@object
	.size		_ZN40_INTERNAL_f817de5d_4_k_cu_f7d7ec05_370044cuda3std6ranges3__45__cpo9iter_moveE,(_ZN40_INTERNAL_f817de5d_4_k_cu_f7d7ec05_370044cuda3std3__45__cpo5beginE - _ZN40_INTERNAL_f817de5d_4_k_cu_f7d7ec05_370044cuda3std6ranges3__45__cpo9iter_moveE)
_ZN40_INTERNAL_f817de5d_4_k_cu_f7d7ec05_370044cuda3std6ranges3__45__cpo9iter_moveE:
	.zero		1
	.type		_ZN40_INTERNAL_f817de5d_4_k_cu_f7d7ec05_370044cuda3std3__45__cpo5beginE,@object
	.size		_ZN40_INTERNAL_f817de5d_4_k_cu_f7d7ec05_370044cuda3std3__45__cpo5beginE,(_ZN40_INTERNAL_f817de5d_4_k_cu_f7d7ec05_370044cuda3std3__442_GLOBAL__N__f817de5d_4_k_cu_f7d7ec05_370046ignoreE - _ZN40_INTERNAL_f817de5d_4_k_cu_f7d7ec05_370044cuda3std3__45__cpo5beginE)
_ZN40_INTERNAL_f817de5d_4_k_cu_f7d7ec05_370044cuda3std3__45__cpo5beginE:
	.zero		1
	.type		_ZN40_INTERNAL_f817de5d_4_k_cu_f7d7ec05_370044cuda3std3__442_GLOBAL__N__f817de5d_4_k_cu_f7d7ec05_370046ignoreE,@object
	.size		_ZN40_INTERNAL_f817de5d_4_k_cu_f7d7ec05_370044cuda3std3__442_GLOBAL__N__f817de5d_4_k_cu_f7d7ec05_370046ignoreE,(_ZN40_INTERNAL_f817de5d_4_k_cu_f7d7ec05_370044cute7productE - _ZN40_INTERNAL_f817de5d_4_k_cu_f7d7ec05_370044cuda3std3__442_GLOBAL__N__f817de5d_4_k_cu_f7d7ec05_370046ignoreE)
_ZN40_INTERNAL_f817de5d_4_k_cu_f7d7ec05_370044cuda3std3__442_GLOBAL__N__f817de5d_4_k_cu_f7d7ec05_370046ignoreE:
	.zero		1
	.type		_ZN40_INTERNAL_f817de5d_4_k_cu_f7d7ec05_370044cute7productE,@object
	.size		_ZN40_INTERNAL_f817de5d_4_k_cu_f7d7ec05_370044cute7productE,(_ZN40_INTERNAL_f817de5d_4_k_cu_f7d7ec05_370044cuda3std3__45__cpo3endE - _ZN40_INTERNAL_f817de5d_4_k_cu_f7d7ec05_370044cute7productE)
_ZN40_INTERNAL_f817de5d_4_k_cu_f7d7ec05_370044cute7productE:
	.zero		1
	.type		_ZN40_INTERNAL_f817de5d_4_k_cu_f7d7ec05_370044cuda3std3__45__cpo3endE,@object
	.size		_ZN40_INTERNAL_f817de5d_4_k_cu_f7d7ec05_370044cuda3std3__45__cpo3endE,(_ZN40_INTERNAL_f817de5d_4_k_cu_f7d7ec05_370044cuda3std3__419piecewise_constructE - _ZN40_INTERNAL_f817de5d_4_k_cu_f7d7ec05_370044cuda3std3__45__cpo3endE)
_ZN40_INTERNAL_f817de5d_4_k_cu_f7d7ec05_370044cuda3std3__45__cpo3endE:
	.zero		1
	.type		_ZN40_INTERNAL_f817de5d_4_k_cu_f7d7ec05_370044cuda3std3__419piecewise_constructE,@object
	.size		_ZN40_INTERNAL_f817de5d_4_k_cu_f7d7ec05_370044cuda3std3__419piecewise_constructE,(_ZN40_INTERNAL_f817de5d_4_k_cu_f7d7ec05_370044cuda3std3__45__cpo4cendE - _ZN40_INTERNAL_f817de5d_4_k_cu_f7d7ec05_370044cuda3std3__419piecewise_constructE)
_ZN40_INTERNAL_f817de5d_4_k_cu_f7d7ec05_370044cuda3std3__419piecewise_constructE:
	.zero		1
	.type		_ZN40_INTERNAL_f817de5d_4_k_cu_f7d7ec05_370044cuda3std3__45__cpo4cendE,@object
	.size		_ZN40_INTERNAL_f817de5d_4_k_cu_f7d7ec05_370044cuda3std3__45__cpo4cendE,(_ZN40_INTERNAL_f817de5d_4_k_cu_f7d7ec05_370044cuda3std6ranges3__45__cpo4swapE - _ZN40_INTERNAL_f817de5d_4_k_cu_f7d7ec05_370044cuda3std3__45__cpo4cendE)
_ZN40_INTERNAL_f817de5d_4_k_cu_f7d7ec05_370044cuda3std3__45__cpo4cendE:
	.zero		1
	.type		_ZN40_INTERNAL_f817de5d_4_k_cu_f7d7ec05_370044cuda3std6ranges3__45__cpo4swapE,@object
	.size		_ZN40_INTERNAL_f817de5d_4_k_cu_f7d7ec05_370044cuda3std6ranges3__45__cpo4swapE,(.L_10 - _ZN40_INTERNAL_f817de5d_4_k_cu_f7d7ec05_370044cuda3std6ranges3__45__cpo4swapE)
_ZN40_INTERNAL_f817de5d_4_k_cu_f7d7ec05_370044cuda3std6ranges3__45__cpo4swapE:
	.zero		1
.L_10:


//--------------------- .nv.constant0._ZN7cutlass13device_kernelINS_4gemm6kernel13GemmUniversalIN4cute5tupleIJiiiiEEENS1_10collective13CollectiveMmaINS1_35MainloopSm100TmaUmmaWarpSpecializedILi4ELi2ELi4ENS5_IJNS4_1CILi2EEENSA_ILi1EEESC_EEEEENS5_IJNSA_ILi128EEENSA_ILi256EEENSA_ILi64EEEEEENS_10tfloat32_tENS5_IJlSC_lEEESJ_SK_NS4_8TiledMMAINS4_8MMA_AtomIJNS4_23SM100_MMA_TF32_2x1SM_SSISJ_SJ_fLi128ELi256ELNS4_4UMMA5MajorE0ELSP_0ELNSO_7ScaleInE0ELSQ_0EEEEEENS4_6LayoutINS5_IJSC_SC_SC_EEENS5_IJNSA_ILi0EEESV_SV_EEEEENS5_IJNS4_10UnderscoreESY_SY_EEEEENS4_18SM100_TMA_2SM_LOADENS4_14ComposedLayoutINS4_7SwizzleILi3ELi4ELi3EEENS4_18smem_ptr_flag_bitsILi32EEENST_INS5_IJNSA_ILi8EEENSA_ILi32EEEEEENS5_IJS18_SC_EEEEEEEvNS4_8identityES11_S1C_vS1D_EENS_8epilogue10collective18CollectiveEpilogueINS1F_23Sm100TmaWarpSpecializedILi4ELi2ELi16ELb1ELb0EEEJNS5_IJSH_SG_SH_EEENS5_IJNST_ISH_SC_EENST_INS5_IJNSA_ILi16EEESB_EEENS5_IJSC_SF_EEEEEEEESJ_SK_SJ_SK_NS1F_6fusion15FusionCallbacksIS1J_NS1R_17LinearCombinationISJ_fSJ_fLNS_15FloatRoundStyleE2EEES1K_S1Q_JEEENS4_5SM1004TMEM4LOAD26SM100_TMEM_LOAD_32dp32b16xENS4_13SM90_TMA_LOADENS12_INS13_ILi2ELi4ELi3EEES16_NST_INS5_IJS17_S1M_EEENS5_IJS1M_SC_EEEEEEENS4_39AutoVectorizingCopyWithAssumedAlignmentILi128EEENS4_14SM90_TMA_STOREES26_S28_S28_EEEvvEEEEvNT_6ParamsE --------------------------
	.section	.nv.constant0._ZN7cutlass13device_kernelINS_4gemm6kernel13GemmUniversalIN4cute5tupleIJiiiiEEENS1_10collective13CollectiveMmaINS1_35MainloopSm100TmaUmmaWarpSpecializedILi4ELi2ELi4ENS5_IJNS4_1CILi2EEENSA_ILi1EEESC_EEEEENS5_IJNSA_ILi128EEENSA_ILi256EEENSA_ILi64EEEEEENS_10tfloat32_tENS5_IJlSC_lEEESJ_SK_NS4_8TiledMMAINS4_8MMA_AtomIJNS4_23SM100_MMA_TF32_2x1SM_SSISJ_SJ_fLi128ELi256ELNS4_4UMMA5MajorE0ELSP_0ELNSO_7ScaleInE0ELSQ_0EEEEEENS4_6LayoutINS5_IJSC_SC_SC_EEENS5_IJNSA_ILi0EEESV_SV_EEEEENS5_IJNS4_10UnderscoreESY_SY_EEEEENS4_18SM100_TMA_2SM_LOADENS4_14ComposedLayoutINS4_7SwizzleILi3ELi4ELi3EEENS4_18smem_ptr_flag_bitsILi32EEENST_INS5_IJNSA_ILi8EEENSA_ILi32EEEEEENS5_IJS18_SC_EEEEEEEvNS4_8identityES11_S1C_vS1D_EENS_8epilogue10collective18CollectiveEpilogueINS1F_23Sm100TmaWarpSpecializedILi4ELi2ELi16ELb1ELb0EEEJNS5_IJSH_SG_SH_EEENS5_IJNST_ISH_SC_EENST_INS5_IJNSA_ILi16EEESB_EEENS5_IJSC_SF_EEEEEEEESJ_SK_SJ_SK_NS1F_6fusion15FusionCallbacksIS1J_NS1R_17LinearCombinationISJ_fSJ_fLNS_15FloatRoundStyleE2EEES1K_S1Q_JEEENS4_5SM1004TMEM4LOAD26SM100_TMEM_LOAD_32dp32b16xENS4_13SM90_TMA_LOADENS12_INS13_ILi2ELi4ELi3EEES16_NST_INS5_IJS17_S1M_EEENS5_IJS1M_SC_EEEEEEENS4_39AutoVectorizingCopyWithAssumedAlignmentILi128EEENS4_14SM90_TMA_STOREES26_S28_S28_EEEvvEEEEvNT_6ParamsE,"a",@progbits
	.sectionflags	@""
	.align	4
.nv.constant0._ZN7cutlass13device_kernelINS_4gemm6kernel13GemmUniversalIN4cute5tupleIJiiiiEEENS1_10collective13CollectiveMmaINS1_35MainloopSm100TmaUmmaWarpSpecializedILi4ELi2ELi4ENS5_IJNS4_1CILi2EEENSA_ILi1EEESC_EEEEENS5_IJNSA_ILi128EEENSA_ILi256EEENSA_ILi64EEEEEENS_10tfloat32_tENS5_IJlSC_lEEESJ_SK_NS4_8TiledMMAINS4_8MMA_AtomIJNS4_23SM100_MMA_TF32_2x1SM_SSISJ_SJ_fLi128ELi256ELNS4_4UMMA5MajorE0ELSP_0ELNSO_7ScaleInE0ELSQ_0EEEEEENS4_6LayoutINS5_IJSC_SC_SC_EEENS5_IJNSA_ILi0EEESV_SV_EEEEENS5_IJNS4_10UnderscoreESY_SY_EEEEENS4_18SM100_TMA_2SM_LOADENS4_14ComposedLayoutINS4_7SwizzleILi3ELi4ELi3EEENS4_18smem_ptr_flag_bitsILi32EEENST_INS5_IJNSA_ILi8EEENSA_ILi32EEEEEENS5_IJS18_SC_EEEEEEEvNS4_8identityES11_S1C_vS1D_EENS_8epilogue10collective18CollectiveEpilogueINS1F_23Sm100TmaWarpSpecializedILi4ELi2ELi16ELb1ELb0EEEJNS5_IJSH_SG_SH_EEENS5_IJNST_ISH_SC_EENST_INS5_IJNSA_ILi16EEESB_EEENS5_IJSC_SF_EEEEEEEESJ_SK_SJ_SK_NS1F_6fusion15FusionCallbacksIS1J_NS1R_17LinearCombinationISJ_fSJ_fLNS_15FloatRoundStyleE2EEES1K_S1Q_JEEENS4_5SM1004TMEM4LOAD26SM100_TMEM_LOAD_32dp32b16xENS4_13SM90_TMA_LOADENS12_INS13_ILi2ELi4ELi3EEES16_NST_INS5_IJS17_S1M_EEENS5_IJS1M_SC_EEEEEEENS4_39AutoVectorizingCopyWithAssumedAlignmentILi128EEENS4_14SM90_TMA_STOREES26_S28_S28_EEEvvEEEEvNT_6ParamsE:
	.zero		2944


//--------------------- SYMBOLS --------------------------

	.type		.nv.reservedSmem.offset0,@object
	.size		.nv.reservedSmem.offset0,0x4
	.type		.nv.reservedSmem.cap,@object
	.size		.nv.reservedSmem.cap,0x4
	.type		__assertfail,@function
